//
// Generated by NVIDIA NVVM Compiler
//
// Compiler Build ID: CL-36424714
// Cuda compilation tools, release 13.0, V13.0.88
// Based on NVVM 20.0.0
//

.version 9.0
.target sm_100
.address_size 64

	// .globl	_Z26Compute_Histogram_512_CudaPjPKttth
// _ZZ26Compute_Histogram_512_CudaPjPKttthE7tmpHist has been demoted
// _ZZ26compute_histogram_256_CudaPjPKttthE7tmpHist has been demoted

.visible .entry _Z26Compute_Histogram_512_CudaPjPKttth(
	.param .u64 .ptr .align 1 _Z26Compute_Histogram_512_CudaPjPKttth_param_0,
	.param .u64 .ptr .align 1 _Z26Compute_Histogram_512_CudaPjPKttth_param_1,
	.param .u16 _Z26Compute_Histogram_512_CudaPjPKttth_param_2,
	.param .u16 _Z26Compute_Histogram_512_CudaPjPKttth_param_3,
	.param .u8 _Z26Compute_Histogram_512_CudaPjPKttth_param_4
)
{
	.reg .pred 	%p<5>;
	.reg .b16 	%rs<5>;
	.reg .b32 	%r<27>;
	.reg .b64 	%rd<9>;
	// demoted variable
	.shared .align 4 .b8 _ZZ26Compute_Histogram_512_CudaPjPKttthE7tmpHist[2048];
	ld.param.u64 	%rd2, [_Z26Compute_Histogram_512_CudaPjPKttth_param_0];
	ld.param.u64 	%rd3, [_Z26Compute_Histogram_512_CudaPjPKttth_param_1];
	ld.param.u16 	%r3, [_Z26Compute_Histogram_512_CudaPjPKttth_param_2];
	ld.param.u16 	%r4, [_Z26Compute_Histogram_512_CudaPjPKttth_param_3];
	ld.param.u8 	%rs1, [_Z26Compute_Histogram_512_CudaPjPKttth_param_4];
	mov.u32 	%r5, %ctaid.x;
	mov.u32 	%r6, %ntid.x;
	mov.u32 	%r7, %tid.x;
	mad.lo.s32 	%r8, %r5, %r6, %r7;
	mov.u32 	%r9, %ctaid.y;
	mov.u32 	%r10, %ntid.y;
	mov.u32 	%r11, %tid.y;
	mad.lo.s32 	%r12, %r9, %r10, %r11;
	mad.lo.s32 	%r1, %r11, %r6, %r7;
	mad.lo.s32 	%r2, %r12, %r3, %r8;
	setp.ge.s32 	%p1, %r8, %r3;
	setp.ge.u32 	%p2, %r12, %r4;
	or.pred  	%p3, %p1, %p2;
	@%p3 bra 	$L__BB0_3;
	cvta.to.global.u64 	%rd4, %rd3;
	mul.wide.s32 	%rd5, %r2, 2;
	add.s64 	%rd1, %rd4, %rd5;
	ld.global.u16 	%rs2, [%rd1];
	setp.eq.s16 	%p4, %rs2, 0;
	@%p4 bra 	$L__BB0_3;
	shl.b32 	%r13, %r1, 2;
	mov.u32 	%r14, _ZZ26Compute_Histogram_512_CudaPjPKttthE7tmpHist;
	add.s32 	%r15, %r14, %r13;
	mov.b32 	%r16, 0;
	st.shared.u32 	[%r15], %r16;
	bar.sync 	0;
	max.u16 	%rs3, %rs1, 8;
	add.s16 	%rs4, %rs3, -9;
	ld.global.u16 	%r17, [%rd1];
	cvt.u32.u16 	%r18, %rs4;
	and.b32  	%r19, %r18, 255;
	shr.u32 	%r20, %r17, %r19;
	min.u32 	%r21, %r20, 511;
	shl.b32 	%r22, %r21, 2;
	add.s32 	%r23, %r14, %r22;
	atom.shared.add.u32 	%r24, [%r23], 1;
	bar.sync 	0;
	cvta.to.global.u64 	%rd6, %rd2;
	mul.wide.u32 	%rd7, %r1, 4;
	add.s64 	%rd8, %rd6, %rd7;
	ld.shared.u32 	%r25, [%r15];
	atom.global.add.u32 	%r26, [%rd8], %r25;
$L__BB0_3:
	ret;

}
	// .globl	_Z26compute_histogram_256_CudaPjPKttth
.visible .entry _Z26compute_histogram_256_CudaPjPKttth(
	.param .u64 .ptr .align 1 _Z26compute_histogram_256_CudaPjPKttth_param_0,
	.param .u64 .ptr .align 1 _Z26compute_histogram_256_CudaPjPKttth_param_1,
	.param .u16 _Z26compute_histogram_256_CudaPjPKttth_param_2,
	.param .u16 _Z26compute_histogram_256_CudaPjPKttth_param_3,
	.param .u8 _Z26compute_histogram_256_CudaPjPKttth_param_4
)
{
	.reg .pred 	%p<4>;
	.reg .b16 	%rs<4>;
	.reg .b32 	%r<26>;
	.reg .b64 	%rd<9>;
	// demoted variable
	.shared .align 4 .b8 _ZZ26compute_histogram_256_CudaPjPKttthE7tmpHist[1024];
	ld.param.u64 	%rd1, [_Z26compute_histogram_256_CudaPjPKttth_param_0];
	ld.param.u64 	%rd2, [_Z26compute_histogram_256_CudaPjPKttth_param_1];
	ld.param.u16 	%r3, [_Z26compute_histogram_256_CudaPjPKttth_param_2];
	ld.param.u16 	%r4, [_Z26compute_histogram_256_CudaPjPKttth_param_3];
	ld.param.u8 	%rs1, [_Z26compute_histogram_256_CudaPjPKttth_param_4];
	mov.u32 	%r5, %ctaid.x;
	mov.u32 	%r6, %ntid.x;
	mov.u32 	%r7, %tid.x;
	mad.lo.s32 	%r8, %r5, %r6, %r7;
	mov.u32 	%r9, %ctaid.y;
	mov.u32 	%r10, %ntid.y;
	mov.u32 	%r11, %tid.y;
	mad.lo.s32 	%r12, %r9, %r10, %r11;
	mad.lo.s32 	%r1, %r11, %r6, %r7;
	mad.lo.s32 	%r2, %r12, %r3, %r8;
	setp.ge.s32 	%p1, %r8, %r3;
	setp.ge.u32 	%p2, %r12, %r4;
	or.pred  	%p3, %p1, %p2;
	@%p3 bra 	$L__BB1_2;
	cvta.to.global.u64 	%rd3, %rd2;
	cvta.to.global.u64 	%rd4, %rd1;
	shl.b32 	%r13, %r1, 2;
	mov.u32 	%r14, _ZZ26compute_histogram_256_CudaPjPKttthE7tmpHist;
	add.s32 	%r15, %r14, %r13;
	mov.b32 	%r16, 0;
	st.shared.u32 	[%r15], %r16;
	bar.sync 	0;
	max.u16 	%rs2, %rs1, 8;
	add.s16 	%rs3, %rs2, -8;
	mul.wide.s32 	%rd5, %r2, 2;
	add.s64 	%rd6, %rd3, %rd5;
	ld.global.u16 	%r17, [%rd6];
	cvt.u32.u16 	%r18, %rs3;
	shr.u32 	%r19, %r17, %r18;
	min.u32 	%r20, %r19, 255;
	shl.b32 	%r21, %r20, 2;
	add.s32 	%r22, %r14, %r21;
	atom.shared.add.u32 	%r23, [%r22], 1;
	bar.sync 	0;
	mul.wide.u32 	%rd7, %r1, 4;
	add.s64 	%rd8, %rd4, %rd7;
	ld.shared.u32 	%r24, [%r15];
	atom.global.add.u32 	%r25, [%rd8], %r24;
$L__BB1_2:
	ret;

}
	// .globl	_Z14MaskImage_CudaPtS_ttPf
.visible .entry _Z14MaskImage_CudaPtS_ttPf(
	.param .u64 .ptr .align 1 _Z14MaskImage_CudaPtS_ttPf_param_0,
	.param .u64 .ptr .align 1 _Z14MaskImage_CudaPtS_ttPf_param_1,
	.param .u16 _Z14MaskImage_CudaPtS_ttPf_param_2,
	.param .u16 _Z14MaskImage_CudaPtS_ttPf_param_3,
	.param .u64 .ptr .align 1 _Z14MaskImage_CudaPtS_ttPf_param_4
)
{
	.reg .pred 	%p<5>;
	.reg .b16 	%rs<4>;
	.reg .b32 	%r<14>;
	.reg .b32 	%f<4>;
	.reg .b64 	%rd<15>;

	ld.param.u64 	%rd4, [_Z14MaskImage_CudaPtS_ttPf_param_0];
	ld.param.u64 	%rd2, [_Z14MaskImage_CudaPtS_ttPf_param_1];
	ld.param.u16 	%r3, [_Z14MaskImage_CudaPtS_ttPf_param_2];
	ld.param.u16 	%r5, [_Z14MaskImage_CudaPtS_ttPf_param_3];
	ld.param.u64 	%rd3, [_Z14MaskImage_CudaPtS_ttPf_param_4];
	cvta.to.global.u64 	%rd1, %rd4;
	mov.u32 	%r6, %ctaid.x;
	mov.u32 	%r7, %ntid.x;
	mov.u32 	%r8, %tid.x;
	mad.lo.s32 	%r1, %r6, %r7, %r8;
	mov.u32 	%r9, %ctaid.y;
	mov.u32 	%r10, %ntid.y;
	mov.u32 	%r11, %tid.y;
	mad.lo.s32 	%r2, %r9, %r10, %r11;
	setp.ge.u32 	%p1, %r1, %r3;
	setp.ge.u32 	%p2, %r2, %r5;
	or.pred  	%p3, %p1, %p2;
	@%p3 bra 	$L__BB2_4;
	cvta.to.global.u64 	%rd5, %rd2;
	mad.lo.s32 	%r4, %r2, %r3, %r1;
	mul.wide.u32 	%rd6, %r4, 2;
	add.s64 	%rd7, %rd5, %rd6;
	ld.global.u16 	%rs1, [%rd7];
	setp.ne.s16 	%p4, %rs1, 0;
	@%p4 bra 	$L__BB2_3;
	add.s64 	%rd14, %rd1, %rd6;
	mov.b16 	%rs3, 0;
	st.global.u16 	[%rd14], %rs3;
	bra.uni 	$L__BB2_4;
$L__BB2_3:
	cvta.to.global.u64 	%rd8, %rd3;
	cvt.u32.u16 	%r12, %rs1;
	mul.wide.u32 	%rd9, %r12, 4;
	add.s64 	%rd10, %rd8, %rd9;
	ld.global.f32 	%f1, [%rd10+-4];
	add.s64 	%rd12, %rd1, %rd6;
	ld.global.u16 	%rs2, [%rd12];
	cvt.rn.f32.u16 	%f2, %rs2;
	mul.f32 	%f3, %f1, %f2;
	cvt.rzi.u32.f32 	%r13, %f3;
	st.global.u16 	[%rd12], %r13;
$L__BB2_4:
	ret;

}
	// .globl	_Z28ConvertGrayscaleToColor_CudaPhPtS_S_S_ttttt
.visible .entry _Z28ConvertGrayscaleToColor_CudaPhPtS_S_S_ttttt(
	.param .u64 .ptr .align 1 _Z28ConvertGrayscaleToColor_CudaPhPtS_S_S_ttttt_param_0,
	.param .u64 .ptr .align 1 _Z28ConvertGrayscaleToColor_CudaPhPtS_S_S_ttttt_param_1,
	.param .u64 .ptr .align 1 _Z28ConvertGrayscaleToColor_CudaPhPtS_S_S_ttttt_param_2,
	.param .u64 .ptr .align 1 _Z28ConvertGrayscaleToColor_CudaPhPtS_S_S_ttttt_param_3,
	.param .u64 .ptr .align 1 _Z28ConvertGrayscaleToColor_CudaPhPtS_S_S_ttttt_param_4,
	.param .u16 _Z28ConvertGrayscaleToColor_CudaPhPtS_S_S_ttttt_param_5,
	.param .u16 _Z28ConvertGrayscaleToColor_CudaPhPtS_S_S_ttttt_param_6,
	.param .u16 _Z28ConvertGrayscaleToColor_CudaPhPtS_S_S_ttttt_param_7,
	.param .u16 _Z28ConvertGrayscaleToColor_CudaPhPtS_S_S_ttttt_param_8,
	.param .u16 _Z28ConvertGrayscaleToColor_CudaPhPtS_S_S_ttttt_param_9
)
{
	.reg .pred 	%p<7>;
	.reg .b16 	%rs<15>;
	.reg .b32 	%r<22>;
	.reg .b32 	%f<6>;
	.reg .b64 	%rd<19>;

	ld.param.u64 	%rd2, [_Z28ConvertGrayscaleToColor_CudaPhPtS_S_S_ttttt_param_0];
	ld.param.u64 	%rd3, [_Z28ConvertGrayscaleToColor_CudaPhPtS_S_S_ttttt_param_1];
	ld.param.u64 	%rd4, [_Z28ConvertGrayscaleToColor_CudaPhPtS_S_S_ttttt_param_2];
	ld.param.u64 	%rd5, [_Z28ConvertGrayscaleToColor_CudaPhPtS_S_S_ttttt_param_3];
	ld.param.u64 	%rd6, [_Z28ConvertGrayscaleToColor_CudaPhPtS_S_S_ttttt_param_4];
	ld.param.u16 	%r3, [_Z28ConvertGrayscaleToColor_CudaPhPtS_S_S_ttttt_param_5];
	ld.param.u16 	%r5, [_Z28ConvertGrayscaleToColor_CudaPhPtS_S_S_ttttt_param_6];
	ld.param.u16 	%rs5, [_Z28ConvertGrayscaleToColor_CudaPhPtS_S_S_ttttt_param_7];
	ld.param.u16 	%rs6, [_Z28ConvertGrayscaleToColor_CudaPhPtS_S_S_ttttt_param_8];
	ld.param.u16 	%rs7, [_Z28ConvertGrayscaleToColor_CudaPhPtS_S_S_ttttt_param_9];
	mov.u32 	%r6, %ctaid.x;
	mov.u32 	%r7, %ntid.x;
	mov.u32 	%r8, %tid.x;
	mad.lo.s32 	%r1, %r6, %r7, %r8;
	mov.u32 	%r9, %ctaid.y;
	mov.u32 	%r10, %ntid.y;
	mov.u32 	%r11, %tid.y;
	mad.lo.s32 	%r2, %r9, %r10, %r11;
	setp.ge.u32 	%p1, %r1, %r3;
	setp.ge.u32 	%p2, %r2, %r5;
	or.pred  	%p3, %p1, %p2;
	@%p3 bra 	$L__BB3_7;
	cvta.to.global.u64 	%rd7, %rd3;
	mul.lo.s32 	%r12, %r2, %r3;
	add.s32 	%r13, %r12, %r1;
	shl.b32 	%r14, %r12, 2;
	shl.b32 	%r15, %r1, 2;
	add.s32 	%r4, %r14, %r15;
	mul.wide.u32 	%rd8, %r13, 2;
	add.s64 	%rd1, %rd7, %rd8;
	ld.global.u16 	%rs13, [%rd1];
	setp.le.u16 	%p4, %rs13, %rs5;
	@%p4 bra 	$L__BB3_3;
	st.global.u16 	[%rd1], %rs5;
	mov.u16 	%rs13, %rs5;
$L__BB3_3:
	setp.lt.u16 	%p5, %rs13, %rs6;
	mov.b16 	%rs14, 0;
	@%p5 bra 	$L__BB3_6;
	setp.ge.u16 	%p6, %rs13, %rs7;
	mov.u16 	%rs14, %rs5;
	@%p6 bra 	$L__BB3_6;
	cvt.rn.f32.u16 	%f1, %rs5;
	cvt.u32.u16 	%r16, %rs7;
	cvt.u32.u16 	%r17, %rs6;
	sub.s32 	%r18, %r16, %r17;
	cvt.rn.f32.s32 	%f2, %r18;
	div.rn.f32 	%f3, %f1, %f2;
	cvt.u32.u16 	%r19, %rs13;
	sub.s32 	%r20, %r19, %r17;
	cvt.rn.f32.s32 	%f4, %r20;
	mul.f32 	%f5, %f3, %f4;
	cvt.rzi.u32.f32 	%r21, %f5;
	cvt.u16.u32 	%rs14, %r21;
$L__BB3_6:
	cvt.u64.u16 	%rd9, %rs14;
	cvta.to.global.u64 	%rd10, %rd6;
	add.s64 	%rd11, %rd10, %rd9;
	ld.global.u8 	%rs9, [%rd11];
	cvt.u64.u32 	%rd12, %r4;
	cvta.to.global.u64 	%rd13, %rd2;
	add.s64 	%rd14, %rd13, %rd12;
	st.global.u8 	[%rd14], %rs9;
	cvta.to.global.u64 	%rd15, %rd5;
	add.s64 	%rd16, %rd15, %rd9;
	ld.global.u8 	%rs10, [%rd16];
	st.global.u8 	[%rd14+1], %rs10;
	cvta.to.global.u64 	%rd17, %rd4;
	add.s64 	%rd18, %rd17, %rd9;
	ld.global.u8 	%rs11, [%rd18];
	st.global.u8 	[%rd14+2], %rs11;
	mov.b16 	%rs12, 255;
	st.global.u8 	[%rd14+3], %rs12;
$L__BB3_7:
	ret;

}
	// .globl	_Z30CopyCudaArrayToD3D9Memory_CudaPhS_ttt
.visible .entry _Z30CopyCudaArrayToD3D9Memory_CudaPhS_ttt(
	.param .u64 .ptr .align 1 _Z30CopyCudaArrayToD3D9Memory_CudaPhS_ttt_param_0,
	.param .u64 .ptr .align 1 _Z30CopyCudaArrayToD3D9Memory_CudaPhS_ttt_param_1,
	.param .u16 _Z30CopyCudaArrayToD3D9Memory_CudaPhS_ttt_param_2,
	.param .u16 _Z30CopyCudaArrayToD3D9Memory_CudaPhS_ttt_param_3,
	.param .u16 _Z30CopyCudaArrayToD3D9Memory_CudaPhS_ttt_param_4
)
{
	.reg .pred 	%p<4>;
	.reg .b16 	%rs<6>;
	.reg .b32 	%r<20>;
	.reg .b64 	%rd<15>;

	ld.param.u64 	%rd1, [_Z30CopyCudaArrayToD3D9Memory_CudaPhS_ttt_param_0];
	ld.param.u64 	%rd2, [_Z30CopyCudaArrayToD3D9Memory_CudaPhS_ttt_param_1];
	ld.param.u16 	%rs1, [_Z30CopyCudaArrayToD3D9Memory_CudaPhS_ttt_param_2];
	ld.param.u16 	%r3, [_Z30CopyCudaArrayToD3D9Memory_CudaPhS_ttt_param_3];
	ld.param.u16 	%r4, [_Z30CopyCudaArrayToD3D9Memory_CudaPhS_ttt_param_4];
	mov.u32 	%r5, %ctaid.x;
	mov.u32 	%r6, %ntid.x;
	mov.u32 	%r7, %tid.x;
	mad.lo.s32 	%r1, %r5, %r6, %r7;
	mov.u32 	%r8, %ctaid.y;
	mov.u32 	%r9, %ntid.y;
	mov.u32 	%r10, %tid.y;
	mad.lo.s32 	%r2, %r8, %r9, %r10;
	setp.ge.u32 	%p1, %r1, %r3;
	setp.ge.u32 	%p2, %r2, %r4;
	or.pred  	%p3, %p1, %p2;
	@%p3 bra 	$L__BB4_2;
	cvta.to.global.u64 	%rd3, %rd2;
	cvta.to.global.u64 	%rd4, %rd1;
	cvt.u32.u16 	%r11, %rs1;
	shl.b32 	%r12, %r1, 2;
	mad.lo.s32 	%r13, %r2, %r11, %r12;
	mul.lo.s32 	%r14, %r2, %r3;
	shl.b32 	%r15, %r14, 2;
	add.s32 	%r16, %r15, %r12;
	cvt.u64.u32 	%rd5, %r16;
	add.s64 	%rd6, %rd3, %rd5;
	ld.global.u8 	%rs2, [%rd6];
	cvt.u64.u32 	%rd7, %r13;
	add.s64 	%rd8, %rd4, %rd7;
	st.global.u8 	[%rd8], %rs2;
	ld.global.u8 	%rs3, [%rd6+1];
	add.s32 	%r17, %r13, 1;
	cvt.u64.u32 	%rd9, %r17;
	add.s64 	%rd10, %rd4, %rd9;
	st.global.u8 	[%rd10], %rs3;
	ld.global.u8 	%rs4, [%rd6+2];
	add.s32 	%r18, %r13, 2;
	cvt.u64.u32 	%rd11, %r18;
	add.s64 	%rd12, %rd4, %rd11;
	st.global.u8 	[%rd12], %rs4;
	ld.global.u8 	%rs5, [%rd6+3];
	add.s32 	%r19, %r13, 3;
	cvt.u64.u32 	%rd13, %r19;
	add.s64 	%rd14, %rd4, %rd13;
	st.global.u8 	[%rd14], %rs5;
$L__BB4_2:
	ret;

}
	// .globl	_Z24BuildHistogramImage_CudaPhPjtttj
.visible .entry _Z24BuildHistogramImage_CudaPhPjtttj(
	.param .u64 .ptr .align 1 _Z24BuildHistogramImage_CudaPhPjtttj_param_0,
	.param .u64 .ptr .align 1 _Z24BuildHistogramImage_CudaPhPjtttj_param_1,
	.param .u16 _Z24BuildHistogramImage_CudaPhPjtttj_param_2,
	.param .u16 _Z24BuildHistogramImage_CudaPhPjtttj_param_3,
	.param .u16 _Z24BuildHistogramImage_CudaPhPjtttj_param_4,
	.param .u32 _Z24BuildHistogramImage_CudaPhPjtttj_param_5
)
{
	.reg .pred 	%p<5>;
	.reg .b16 	%rs<12>;
	.reg .b32 	%r<21>;
	.reg .b32 	%f<6>;
	.reg .b64 	%rd<11>;

	ld.param.u64 	%rd3, [_Z24BuildHistogramImage_CudaPhPjtttj_param_0];
	ld.param.u64 	%rd2, [_Z24BuildHistogramImage_CudaPhPjtttj_param_1];
	ld.param.u16 	%rs1, [_Z24BuildHistogramImage_CudaPhPjtttj_param_2];
	ld.param.u16 	%rs2, [_Z24BuildHistogramImage_CudaPhPjtttj_param_3];
	ld.param.u16 	%rs3, [_Z24BuildHistogramImage_CudaPhPjtttj_param_4];
	ld.param.u32 	%r6, [_Z24BuildHistogramImage_CudaPhPjtttj_param_5];
	cvta.to.global.u64 	%rd1, %rd3;
	mov.u32 	%r7, %ctaid.x;
	mov.u32 	%r8, %ntid.x;
	mov.u32 	%r9, %tid.x;
	mad.lo.s32 	%r1, %r7, %r8, %r9;
	mov.u32 	%r10, %ctaid.y;
	mov.u32 	%r11, %ntid.y;
	mov.u32 	%r12, %tid.y;
	mad.lo.s32 	%r2, %r10, %r11, %r12;
	cvt.u32.u16 	%r3, %rs2;
	setp.ge.u32 	%p1, %r1, %r3;
	cvt.u32.u16 	%r4, %rs3;
	setp.ge.u32 	%p2, %r2, %r4;
	or.pred  	%p3, %p1, %p2;
	@%p3 bra 	$L__BB5_4;
	cvta.to.global.u64 	%rd4, %rd2;
	mul.lo.s32 	%r13, %r2, %r3;
	shl.b32 	%r14, %r13, 2;
	shl.b32 	%r15, %r1, 2;
	add.s32 	%r5, %r14, %r15;
	div.u16 	%rs4, %rs2, %rs1;
	cvt.u16.u32 	%rs5, %r1;
	div.u16 	%rs6, %rs5, %rs4;
	min.u16 	%rs7, %rs6, %rs1;
	cvt.u32.u16 	%r16, %rs7;
	mul.wide.u32 	%rd5, %r16, 4;
	add.s64 	%rd6, %rd4, %rd5;
	ld.global.u32 	%r17, [%rd6];
	cvt.rn.f32.u32 	%f1, %r17;
	cvt.rn.f32.u16 	%f2, %rs3;
	mul.f32 	%f3, %f2, %f1;
	cvt.rn.f32.u32 	%f4, %r6;
	div.rn.f32 	%f5, %f3, %f4;
	cvt.rzi.u32.f32 	%r18, %f5;
	max.u32 	%r19, %r4, %r18;
	sub.s32 	%r20, %r19, %r18;
	setp.ge.u32 	%p4, %r2, %r20;
	@%p4 bra 	$L__BB5_3;
	cvt.u64.u32 	%rd9, %r5;
	add.s64 	%rd10, %rd1, %rd9;
	mov.b16 	%rs10, 220;
	st.global.u8 	[%rd10], %rs10;
	st.global.u8 	[%rd10+1], %rs10;
	st.global.u8 	[%rd10+2], %rs10;
	mov.b16 	%rs11, 255;
	st.global.u8 	[%rd10+3], %rs11;
	bra.uni 	$L__BB5_4;
$L__BB5_3:
	cvt.u64.u32 	%rd7, %r5;
	add.s64 	%rd8, %rd1, %rd7;
	mov.b16 	%rs8, 0;
	st.global.u8 	[%rd8], %rs8;
	st.global.u8 	[%rd8+1], %rs8;
	st.global.u8 	[%rd8+2], %rs8;
	mov.b16 	%rs9, 255;
	st.global.u8 	[%rd8+3], %rs9;
$L__BB5_4:
	ret;

}
	// .globl	_Z21CalcApertureSums_CudaPjPtS0_tt
.visible .entry _Z21CalcApertureSums_CudaPjPtS0_tt(
	.param .u64 .ptr .align 1 _Z21CalcApertureSums_CudaPjPtS0_tt_param_0,
	.param .u64 .ptr .align 1 _Z21CalcApertureSums_CudaPjPtS0_tt_param_1,
	.param .u64 .ptr .align 1 _Z21CalcApertureSums_CudaPjPtS0_tt_param_2,
	.param .u16 _Z21CalcApertureSums_CudaPjPtS0_tt_param_3,
	.param .u16 _Z21CalcApertureSums_CudaPjPtS0_tt_param_4
)
{
	.reg .pred 	%p<5>;
	.reg .b16 	%rs<2>;
	.reg .b32 	%r<15>;
	.reg .b64 	%rd<13>;

	ld.param.u64 	%rd1, [_Z21CalcApertureSums_CudaPjPtS0_tt_param_0];
	ld.param.u64 	%rd2, [_Z21CalcApertureSums_CudaPjPtS0_tt_param_1];
	ld.param.u64 	%rd3, [_Z21CalcApertureSums_CudaPjPtS0_tt_param_2];
	ld.param.u16 	%r3, [_Z21CalcApertureSums_CudaPjPtS0_tt_param_3];
	ld.param.u16 	%r5, [_Z21CalcApertureSums_CudaPjPtS0_tt_param_4];
	mov.u32 	%r6, %ctaid.x;
	mov.u32 	%r7, %ntid.x;
	mov.u32 	%r8, %tid.x;
	mad.lo.s32 	%r1, %r6, %r7, %r8;
	mov.u32 	%r9, %ctaid.y;
	mov.u32 	%r10, %ntid.y;
	mov.u32 	%r11, %tid.y;
	mad.lo.s32 	%r2, %r9, %r10, %r11;
	setp.ge.u32 	%p1, %r1, %r3;
	setp.ge.u32 	%p2, %r2, %r5;
	or.pred  	%p3, %p1, %p2;
	@%p3 bra 	$L__BB6_4;
	cvta.to.global.u64 	%rd4, %rd3;
	mad.lo.s32 	%r4, %r2, %r3, %r1;
	mul.wide.u32 	%rd5, %r4, 2;
	add.s64 	%rd6, %rd4, %rd5;
	ld.global.u16 	%rs1, [%rd6];
	setp.eq.s16 	%p4, %rs1, 0;
	@%p4 bra 	$L__BB6_3;
	cvta.to.global.u64 	%rd7, %rd1;
	cvt.u32.u16 	%r12, %rs1;
	mul.wide.u32 	%rd8, %r12, 4;
	add.s64 	%rd9, %rd7, %rd8;
	cvta.to.global.u64 	%rd10, %rd2;
	add.s64 	%rd12, %rd10, %rd5;
	ld.global.u16 	%r13, [%rd12];
	atom.global.add.u32 	%r14, [%rd9+-4], %r13;
$L__BB6_3:
	bar.sync 	0;
$L__BB6_4:
	ret;

}
	// .globl	_Z14FlatField_CudaPtS_S_tt
.visible .entry _Z14FlatField_CudaPtS_S_tt(
	.param .u64 .ptr .align 1 _Z14FlatField_CudaPtS_S_tt_param_0,
	.param .u64 .ptr .align 1 _Z14FlatField_CudaPtS_S_tt_param_1,
	.param .u64 .ptr .align 1 _Z14FlatField_CudaPtS_S_tt_param_2,
	.param .u16 _Z14FlatField_CudaPtS_S_tt_param_3,
	.param .u16 _Z14FlatField_CudaPtS_S_tt_param_4
)
{
	.reg .pred 	%p<4>;
	.reg .b16 	%rs<6>;
	.reg .b32 	%r<12>;
	.reg .b64 	%rd<11>;

	ld.param.u64 	%rd1, [_Z14FlatField_CudaPtS_S_tt_param_0];
	ld.param.u64 	%rd2, [_Z14FlatField_CudaPtS_S_tt_param_1];
	ld.param.u64 	%rd3, [_Z14FlatField_CudaPtS_S_tt_param_2];
	ld.param.u16 	%r3, [_Z14FlatField_CudaPtS_S_tt_param_3];
	ld.param.u16 	%r4, [_Z14FlatField_CudaPtS_S_tt_param_4];
	mov.u32 	%r5, %ctaid.x;
	mov.u32 	%r6, %ntid.x;
	mov.u32 	%r7, %tid.x;
	mad.lo.s32 	%r1, %r5, %r6, %r7;
	mov.u32 	%r8, %ctaid.y;
	mov.u32 	%r9, %ntid.y;
	mov.u32 	%r10, %tid.y;
	mad.lo.s32 	%r2, %r8, %r9, %r10;
	setp.ge.u32 	%p1, %r1, %r3;
	setp.ge.u32 	%p2, %r2, %r4;
	or.pred  	%p3, %p1, %p2;
	@%p3 bra 	$L__BB7_2;
	cvta.to.global.u64 	%rd4, %rd1;
	cvta.to.global.u64 	%rd5, %rd2;
	cvta.to.global.u64 	%rd6, %rd3;
	mad.lo.s32 	%r11, %r2, %r3, %r1;
	mul.wide.u32 	%rd7, %r11, 2;
	add.s64 	%rd8, %rd4, %rd7;
	ld.global.u16 	%rs1, [%rd8];
	add.s64 	%rd9, %rd5, %rd7;
	ld.global.u16 	%rs2, [%rd9];
	add.s64 	%rd10, %rd6, %rd7;
	ld.global.u16 	%rs3, [%rd10];
	sub.s16 	%rs4, %rs1, %rs2;
	mul.lo.s16 	%rs5, %rs4, %rs3;
	st.global.u16 	[%rd8], %rs5;
$L__BB7_2:
	ret;

}
	// .globl	_Z23CopyRoiToFullImage_CudaPtS_tttttt
.visible .entry _Z23CopyRoiToFullImage_CudaPtS_tttttt(
	.param .u64 .ptr .align 1 _Z23CopyRoiToFullImage_CudaPtS_tttttt_param_0,
	.param .u64 .ptr .align 1 _Z23CopyRoiToFullImage_CudaPtS_tttttt_param_1,
	.param .u16 _Z23CopyRoiToFullImage_CudaPtS_tttttt_param_2,
	.param .u16 _Z23CopyRoiToFullImage_CudaPtS_tttttt_param_3,
	.param .u16 _Z23CopyRoiToFullImage_CudaPtS_tttttt_param_4,
	.param .u16 _Z23CopyRoiToFullImage_CudaPtS_tttttt_param_5,
	.param .u16 _Z23CopyRoiToFullImage_CudaPtS_tttttt_param_6,
	.param .u16 _Z23CopyRoiToFullImage_CudaPtS_tttttt_param_7
)
{
	.reg .pred 	%p<10>;
	.reg .b16 	%rs<7>;
	.reg .b32 	%r<21>;
	.reg .b64 	%rd<11>;

	ld.param.u64 	%rd3, [_Z23CopyRoiToFullImage_CudaPtS_tttttt_param_0];
	ld.param.u64 	%rd2, [_Z23CopyRoiToFullImage_CudaPtS_tttttt_param_1];
	ld.param.u16 	%r3, [_Z23CopyRoiToFullImage_CudaPtS_tttttt_param_2];
	ld.param.u16 	%r8, [_Z23CopyRoiToFullImage_CudaPtS_tttttt_param_3];
	ld.param.u16 	%rs1, [_Z23CopyRoiToFullImage_CudaPtS_tttttt_param_4];
	ld.param.u16 	%rs2, [_Z23CopyRoiToFullImage_CudaPtS_tttttt_param_5];
	ld.param.u16 	%rs3, [_Z23CopyRoiToFullImage_CudaPtS_tttttt_param_6];
	ld.param.u16 	%rs4, [_Z23CopyRoiToFullImage_CudaPtS_tttttt_param_7];
	cvta.to.global.u64 	%rd1, %rd3;
	mov.u32 	%r9, %ctaid.x;
	mov.u32 	%r10, %ntid.x;
	mov.u32 	%r11, %tid.x;
	mad.lo.s32 	%r1, %r9, %r10, %r11;
	mov.u32 	%r12, %ctaid.y;
	mov.u32 	%r13, %ntid.y;
	mov.u32 	%r14, %tid.y;
	mad.lo.s32 	%r2, %r12, %r13, %r14;
	setp.ge.u32 	%p1, %r1, %r3;
	setp.ge.u32 	%p2, %r2, %r8;
	or.pred  	%p3, %p1, %p2;
	@%p3 bra 	$L__BB8_5;
	mad.lo.s32 	%r4, %r2, %r3, %r1;
	cvt.u32.u16 	%r15, %rs1;
	sub.s32 	%r5, %r1, %r15;
	cvt.u32.u16 	%r6, %rs2;
	setp.lt.u32 	%p4, %r1, %r15;
	cvt.u32.u16 	%r7, %rs3;
	add.s32 	%r16, %r7, %r15;
	setp.ge.u32 	%p5, %r1, %r16;
	setp.lt.u32 	%p6, %r2, %r6;
	or.pred  	%p7, %p4, %p6;
	or.pred  	%p8, %p7, %p5;
	@%p8 bra 	$L__BB8_4;
	cvt.u32.u16 	%r17, %rs4;
	add.s32 	%r18, %r17, %r6;
	setp.ge.u32 	%p9, %r2, %r18;
	@%p9 bra 	$L__BB8_4;
	sub.s32 	%r19, %r2, %r6;
	mad.lo.s32 	%r20, %r19, %r7, %r5;
	cvta.to.global.u64 	%rd6, %rd2;
	mul.wide.u32 	%rd7, %r20, 2;
	add.s64 	%rd8, %rd6, %rd7;
	ld.global.u16 	%rs6, [%rd8];
	mul.wide.u32 	%rd9, %r4, 2;
	add.s64 	%rd10, %rd1, %rd9;
	st.global.u16 	[%rd10], %rs6;
	bra.uni 	$L__BB8_5;
$L__BB8_4:
	mul.wide.u32 	%rd4, %r4, 2;
	add.s64 	%rd5, %rd1, %rd4;
	mov.b16 	%rs5, 0;
	st.global.u16 	[%rd5], %rs5;
$L__BB8_5:
	ret;

}


// ===== COMPILED SASS (sm_100) =====

	.target	sm_100

	.elftype	@"ET_EXEC"


//--------------------- .note.nv.tkinfo           --------------------------
	.section	.note.nv.tkinfo,"",@"SHT_NOTE"
	.sectionflags	@"SHF_NOTE_NV_TKINFO"
	.tkinfo
        /*0018*/ 	.word	0x00000002
        /*0030*/ 	.string	""
        /*0030*/ 	.string	"ptxas"
        /*0030*/ 	.string	"Cuda compilation tools, release 13.0, V13.0.88"
        /*0030*/ 	.string	"Build cuda_13.0.r13.0/compiler.36424714_0"
        /*0030*/ 	.string	"-arch sm_100 -m 64 "



//--------------------- .note.nv.cuinfo           --------------------------
	.section	.note.nv.cuinfo,"",@"SHT_NOTE"
	.sectionflags	@"SHF_NOTE_NV_CUINFO"
        /*0018*/ 	.short	0x0002
        /*001a*/ 	.short	0x0064
        /*001c*/ 	.short	0x0082
	.zero		2


//--------------------- .nv.info                  --------------------------
	.section	.nv.info,"",@"SHT_CUDA_INFO"
	.align	4


	//----- nvinfo : EIATTR_REGCOUNT
	.align		4
        /*0000*/ 	.byte	0x04, 0x2f
        /*0002*/ 	.short	(.L_1 - .L_0)
	.align		4
.L_0:
        /*0004*/ 	.word	index@(_Z26Compute_Histogram_512_CudaPjPKttth)
        /*0008*/ 	.word	0x0000000c


	//----- nvinfo : EIATTR_FRAME_SIZE
	.align		4
.L_1:
        /*000c*/ 	.byte	0x04, 0x11
        /*000e*/ 	.short	(.L_3 - .L_2)
	.align		4
.L_2:
        /*0010*/ 	.word	index@(_Z26Compute_Histogram_512_CudaPjPKttth)
        /*0014*/ 	.word	0x00000000


	//----- nvinfo : EIATTR_REGCOUNT
	.align		4
.L_3:
        /*0018*/ 	.byte	0x04, 0x2f
        /*001a*/ 	.short	(.L_5 - .L_4)
	.align		4
.L_4:
        /*001c*/ 	.word	index@(_Z26compute_histogram_256_CudaPjPKttth)
        /*0020*/ 	.word	0x0000000c


	//----- nvinfo : EIATTR_FRAME_SIZE
	.align		4
.L_5:
        /*0024*/ 	.byte	0x04, 0x11
        /*0026*/ 	.short	(.L_7 - .L_6)
	.align		4
.L_6:
        /*0028*/ 	.word	index@(_Z26compute_histogram_256_CudaPjPKttth)
        /*002c*/ 	.word	0x00000000


	//----- nvinfo : EIATTR_REGCOUNT
	.align		4
.L_7:
        /*0030*/ 	.byte	0x04, 0x2f
        /*0032*/ 	.short	(.L_9 - .L_8)
	.align		4
.L_8:
        /*0034*/ 	.word	index@(_Z14MaskImage_CudaPtS_ttPf)
        /*0038*/ 	.word	0x0000000c


	//----- nvinfo : EIATTR_FRAME_SIZE
	.align		4
.L_9:
        /*003c*/ 	.byte	0x04, 0x11
        /*003e*/ 	.short	(.L_11 - .L_10)
	.align		4
.L_10:
        /*0040*/ 	.word	index@(_Z14MaskImage_CudaPtS_ttPf)
        /*0044*/ 	.word	0x00000000


	//----- nvinfo : EIATTR_REGCOUNT
	.align		4
.L_11:
        /*0048*/ 	.byte	0x04, 0x2f
        /*004a*/ 	.short	(.L_13 - .L_12)
	.align		4
.L_12:
        /*004c*/ 	.word	index@(_Z28ConvertGrayscaleToColor_CudaPhPtS_S_S_ttttt)
        /*0050*/ 	.word	0x00000010


	//----- nvinfo : EIATTR_FRAME_SIZE
	.align		4
.L_13:
        /*0054*/ 	.byte	0x04, 0x11
        /*0056*/ 	.short	(.L_15 - .L_14)
	.align		4
.L_14:
        /*0058*/ 	.word	index@($__internal_2_$__cuda_sm3x_div_rn_noftz_f32_slowpath)
        /*005c*/ 	.word	0x00000000


	//----- nvinfo : EIATTR_FRAME_SIZE
	.align		4
.L_15:
        /*0060*/ 	.byte	0x04, 0x11
        /*0062*/ 	.short	(.L_17 - .L_16)
	.align		4
.L_16:
        /*0064*/ 	.word	index@(_Z28ConvertGrayscaleToColor_CudaPhPtS_S_S_ttttt)
        /*0068*/ 	.word	0x00000000


	//----- nvinfo : EIATTR_REGCOUNT
	.align		4
.L_17:
        /*006c*/ 	.byte	0x04, 0x2f
        /*006e*/ 	.short	(.L_19 - .L_18)
	.align		4
.L_18:
        /*0070*/ 	.word	index@(_Z30CopyCudaArrayToD3D9Memory_CudaPhS_ttt)
        /*0074*/ 	.word	0x00000012


	//----- nvinfo : EIATTR_FRAME_SIZE
	.align		4
.L_19:
        /*0078*/ 	.byte	0x04, 0x11
        /*007a*/ 	.short	(.L_21 - .L_20)
	.align		4
.L_20:
        /*007c*/ 	.word	index@(_Z30CopyCudaArrayToD3D9Memory_CudaPhS_ttt)
        /*0080*/ 	.word	0x00000000


	//----- nvinfo : EIATTR_REGCOUNT
	.align		4
.L_21:
        /*0084*/ 	.byte	0x04, 0x2f
        /*0086*/ 	.short	(.L_23 - .L_22)
	.align		4
.L_22:
        /*0088*/ 	.word	index@(_Z24BuildHistogramImage_CudaPhPjtttj)
        /*008c*/ 	.word	0x00000012


	//----- nvinfo : EIATTR_FRAME_SIZE
	.align		4
.L_23:
        /*0090*/ 	.byte	0x04, 0x11
        /*0092*/ 	.short	(.L_25 - .L_24)
	.align		4
.L_24:
        /*0094*/ 	.word	index@($__internal_1_$__cuda_sm3x_div_rn_noftz_f32_slowpath)
        /*0098*/ 	.word	0x00000000


	//----- nvinfo : EIATTR_FRAME_SIZE
	.align		4
.L_25:
        /*009c*/ 	.byte	0x04, 0x11
        /*009e*/ 	.short	(.L_27 - .L_26)
	.align		4
.L_26:
        /*00a0*/ 	.word	index@($__internal_0_$__cuda_sm20_div_u16)
        /*00a4*/ 	.word	0x00000000


	//----- nvinfo : EIATTR_FRAME_SIZE
	.align		4
.L_27:
        /*00a8*/ 	.byte	0x04, 0x11
        /*00aa*/ 	.short	(.L_29 - .L_28)
	.align		4
.L_28:
        /*00ac*/ 	.word	index@(_Z24BuildHistogramImage_CudaPhPjtttj)
        /*00b0*/ 	.word	0x00000000


	//----- nvinfo : EIATTR_REGCOUNT
	.align		4
.L_29:
        /*00b4*/ 	.byte	0x04, 0x2f
        /*00b6*/ 	.short	(.L_31 - .L_30)
	.align		4
.L_30:
        /*00b8*/ 	.word	index@(_Z21CalcApertureSums_CudaPjPtS0_tt)
        /*00bc*/ 	.word	0x0000000c


	//----- nvinfo : EIATTR_FRAME_SIZE
	.align		4
.L_31:
        /*00c0*/ 	.byte	0x04, 0x11
        /*00c2*/ 	.short	(.L_33 - .L_32)
	.align		4
.L_32:
        /*00c4*/ 	.word	index@(_Z21CalcApertureSums_CudaPjPtS0_tt)
        /*00c8*/ 	.word	0x00000000


	//----- nvinfo : EIATTR_REGCOUNT
	.align		4
.L_33:
        /*00cc*/ 	.byte	0x04, 0x2f
        /*00ce*/ 	.short	(.L_35 - .L_34)
	.align		4
.L_34:
        /*00d0*/ 	.word	index@(_Z14FlatField_CudaPtS_S_tt)
        /*00d4*/ 	.word	0x0000000c


	//----- nvinfo : EIATTR_FRAME_SIZE
	.align		4
.L_35:
        /*00d8*/ 	.byte	0x04, 0x11
        /*00da*/ 	.short	(.L_37 - .L_36)
	.align		4
.L_36:
        /*00dc*/ 	.word	index@(_Z14FlatField_CudaPtS_S_tt)
        /*00e0*/ 	.word	0x00000000


	//----- nvinfo : EIATTR_REGCOUNT
	.align		4
.L_37:
        /*00e4*/ 	.byte	0x04, 0x2f
        /*00e6*/ 	.short	(.L_39 - .L_38)
	.align		4
.L_38:
        /*00e8*/ 	.word	index@(_Z23CopyRoiToFullImage_CudaPtS_tttttt)
        /*00ec*/ 	.word	0x0000000a


	//----- nvinfo : EIATTR_FRAME_SIZE
	.align		4
.L_39:
        /*00f0*/ 	.byte	0x04, 0x11
        /*00f2*/ 	.short	(.L_41 - .L_40)
	.align		4
.L_40:
        /*00f4*/ 	.word	index@(_Z23CopyRoiToFullImage_CudaPtS_tttttt)
        /*00f8*/ 	.word	0x00000000


	//----- nvinfo : EIATTR_MIN_STACK_SIZE
	.align		4
.L_41:
        /*00fc*/ 	.byte	0x04, 0x12
        /*00fe*/ 	.short	(.L_43 - .L_42)
	.align		4
.L_42:
        /*0100*/ 	.word	index@(_Z23CopyRoiToFullImage_CudaPtS_tttttt)
        /*0104*/ 	.word	0x00000000


	//----- nvinfo : EIATTR_MIN_STACK_SIZE
	.align		4
.L_43:
        /*0108*/ 	.byte	0x04, 0x12
        /*010a*/ 	.short	(.L_45 - .L_44)
	.align		4
.L_44:
        /*010c*/ 	.word	index@(_Z14FlatField_CudaPtS_S_tt)
        /*0110*/ 	.word	0x00000000


	//----- nvinfo : EIATTR_MIN_STACK_SIZE
	.align		4
.L_45:
        /*0114*/ 	.byte	0x04, 0x12
        /*0116*/ 	.short	(.L_47 - .L_46)
	.align		4
.L_46:
        /*0118*/ 	.word	index@(_Z21CalcApertureSums_CudaPjPtS0_tt)
        /*011c*/ 	.word	0x00000000


	//----- nvinfo : EIATTR_MIN_STACK_SIZE
	.align		4
.L_47:
        /*0120*/ 	.byte	0x04, 0x12
        /*0122*/ 	.short	(.L_49 - .L_48)
	.align		4
.L_48:
        /*0124*/ 	.word	index@(_Z24BuildHistogramImage_CudaPhPjtttj)
        /*0128*/ 	.word	0x00000000


	//----- nvinfo : EIATTR_MIN_STACK_SIZE
	.align		4
.L_49:
        /*012c*/ 	.byte	0x04, 0x12
        /*012e*/ 	.short	(.L_51 - .L_50)
	.align		4
.L_50:
        /*0130*/ 	.word	index@(_Z30CopyCudaArrayToD3D9Memory_CudaPhS_ttt)
        /*0134*/ 	.word	0x00000000


	//----- nvinfo : EIATTR_MIN_STACK_SIZE
	.align		4
.L_51:
        /*0138*/ 	.byte	0x04, 0x12
        /*013a*/ 	.short	(.L_53 - .L_52)
	.align		4
.L_52:
        /*013c*/ 	.word	index@(_Z28ConvertGrayscaleToColor_CudaPhPtS_S_S_ttttt)
        /*0140*/ 	.word	0x00000000


	//----- nvinfo : EIATTR_MIN_STACK_SIZE
	.align		4
.L_53:
        /*0144*/ 	.byte	0x04, 0x12
        /*0146*/ 	.short	(.L_55 - .L_54)
	.align		4
.L_54:
        /*0148*/ 	.word	index@(_Z14MaskImage_CudaPtS_ttPf)
        /*014c*/ 	.word	0x00000000


	//----- nvinfo : EIATTR_MIN_STACK_SIZE
	.align		4
.L_55:
        /*0150*/ 	.byte	0x04, 0x12
        /*0152*/ 	.short	(.L_57 - .L_56)
	.align		4
.L_56:
        /*0154*/ 	.word	index@(_Z26compute_histogram_256_CudaPjPKttth)
        /*0158*/ 	.word	0x00000000


	//----- nvinfo : EIATTR_MIN_STACK_SIZE
	.align		4
.L_57:
        /*015c*/ 	.byte	0x04, 0x12
        /*015e*/ 	.short	(.L_59 - .L_58)
	.align		4
.L_58:
        /*0160*/ 	.word	index@(_Z26Compute_Histogram_512_CudaPjPKttth)
        /*0164*/ 	.word	0x00000000
.L_59:


//--------------------- .nv.compat                --------------------------
	.section	.nv.compat,"",@"SHT_CUDA_COMPAT_INFO"
	.align	4
        /*0000*/ 	.byte	0x02, 0x09, 0x00, 0x00, 0x02, 0x02, 0x01, 0x00, 0x02, 0x05, 0x05, 0x00, 0x03, 0x07, 0x01, 0x01
        /*0010*/ 	.byte	0x02, 0x03, 0x00, 0x00, 0x02, 0x06, 0x01, 0x00, 0x04, 0x0b, 0x08, 0x00, 0x01, 0x00, 0x00, 0x00
        /*0020*/ 	.byte	0x00, 0x00, 0x00, 0x00


//--------------------- .nv.info._Z23CopyRoiToFullImage_CudaPtS_tttttt --------------------------
	.section	.nv.info._Z23CopyRoiToFullImage_CudaPtS_tttttt,"",@"SHT_CUDA_INFO"
	.sectionflags	@""
	.align	4


	//----- nvinfo : EIATTR_CUDA_API_VERSION
	.align		4
        /*0000*/ 	.byte	0x04, 0x37
        /*0002*/ 	.short	(.L_61 - .L_60)
.L_60:
        /*0004*/ 	.word	0x00000082


	//----- nvinfo : EIATTR_KPARAM_INFO
	.align		4
.L_61:
        /*0008*/ 	.byte	0x04, 0x17
        /*000a*/ 	.short	(.L_63 - .L_62)
.L_62:
        /*000c*/ 	.word	0x00000000
        /*0010*/ 	.short	0x0007
        /*0012*/ 	.short	0x001a
        /*0014*/ 	.byte	0x00, 0xf0, 0x09, 0x00


	//----- nvinfo : EIATTR_KPARAM_INFO
	.align		4
.L_63:
        /*0018*/ 	.byte	0x04, 0x17
        /*001a*/ 	.short	(.L_65 - .L_64)
.L_64:
        /*001c*/ 	.word	0x00000000
        /*0020*/ 	.short	0x0006
        /*0022*/ 	.short	0x0018
        /*0024*/ 	.byte	0x00, 0xf0, 0x09, 0x00


	//----- nvinfo : EIATTR_KPARAM_INFO
	.align		4
.L_65:
        /*0028*/ 	.byte	0x04, 0x17
        /*002a*/ 	.short	(.L_67 - .L_66)
.L_66:
        /*002c*/ 	.word	0x00000000
        /*0030*/ 	.short	0x0005
        /*0032*/ 	.short	0x0016
        /*0034*/ 	.byte	0x00, 0xf0, 0x09, 0x00


	//----- nvinfo : EIATTR_KPARAM_INFO
	.align		4
.L_67:
        /*0038*/ 	.byte	0x04, 0x17
        /*003a*/ 	.short	(.L_69 - .L_68)
.L_68:
        /*003c*/ 	.word	0x00000000
        /*0040*/ 	.short	0x0004
        /*0042*/ 	.short	0x0014
        /*0044*/ 	.byte	0x00, 0xf0, 0x09, 0x00


	//----- nvinfo : EIATTR_KPARAM_INFO
	.align		4
.L_69:
        /*0048*/ 	.byte	0x04, 0x17
        /*004a*/ 	.short	(.L_71 - .L_70)
.L_70:
        /*004c*/ 	.word	0x00000000
        /*0050*/ 	.short	0x0003
        /*0052*/ 	.short	0x0012
        /*0054*/ 	.byte	0x00, 0xf0, 0x09, 0x00


	//----- nvinfo : EIATTR_KPARAM_INFO
	.align		4
.L_71:
        /*0058*/ 	.byte	0x04, 0x17
        /*005a*/ 	.short	(.L_73 - .L_72)
.L_72:
        /*005c*/ 	.word	0x00000000
        /*0060*/ 	.short	0x0002
        /*0062*/ 	.short	0x0010
        /*0064*/ 	.byte	0x00, 0xf0, 0x09, 0x00


	//----- nvinfo : EIATTR_KPARAM_INFO
	.align		4
.L_73:
        /*0068*/ 	.byte	0x04, 0x17
        /*006a*/ 	.short	(.L_75 - .L_74)
.L_74:
        /*006c*/ 	.word	0x00000000
        /*0070*/ 	.short	0x0001
        /*0072*/ 	.short	0x0008
        /*0074*/ 	.byte	0x00, 0xf5, 0x21, 0x00


	//----- nvinfo : EIATTR_KPARAM_INFO
	.align		4
.L_75:
        /*0078*/ 	.byte	0x04, 0x17
        /*007a*/ 	.short	(.L_77 - .L_76)
.L_76:
        /*007c*/ 	.word	0x00000000
        /*0080*/ 	.short	0x0000
        /*0082*/ 	.short	0x0000
        /*0084*/ 	.byte	0x00, 0xf5, 0x21, 0x00


	//----- nvinfo : EIATTR_SPARSE_MMA_MASK
	.align		4
.L_77:
        /*0088*/ 	.byte	0x03, 0x50
        /*008a*/ 	.short	0x0000


	//----- nvinfo : EIATTR_MAXREG_COUNT
	.align		4
        /*008c*/ 	.byte	0x03, 0x1b
        /*008e*/ 	.short	0x00ff


	//----- nvinfo : EIATTR_MERCURY_ISA_VERSION
	.align		4
        /*0090*/ 	.byte	0x03, 0x5f
        /*0092*/ 	.short	0x0101


	//----- nvinfo : EIATTR_VRC_CTA_INIT_COUNT
	.align		4
        /*0094*/ 	.byte	0x02, 0x4a
	.zero		1
	.zero		1


	//----- nvinfo : EIATTR_EXIT_INSTR_OFFSETS
	.align		4
        /*0098*/ 	.byte	0x04, 0x1c
        /*009a*/ 	.short	(.L_79 - .L_78)


	//   ....[0]....
.L_78:
        /*009c*/ 	.word	0x000000e0


	//   ....[1]....
        /*00a0*/ 	.word	0x00000270


	//   ....[2]....
        /*00a4*/ 	.word	0x000002b0


	//----- nvinfo : EIATTR_CRS_STACK_SIZE
	.align		4
.L_79:
        /*00a8*/ 	.byte	0x04, 0x1e
        /*00aa*/ 	.short	(.L_81 - .L_80)
.L_80:
        /*00ac*/ 	.word	0x00000000


	//----- nvinfo : EIATTR_CBANK_PARAM_SIZE
	.align		4
.L_81:
        /*00b0*/ 	.byte	0x03, 0x19
        /*00b2*/ 	.short	0x001c


	//----- nvinfo : EIATTR_PARAM_CBANK
	.align		4
        /*00b4*/ 	.byte	0x04, 0x0a
        /*00b6*/ 	.short	(.L_83 - .L_82)
	.align		4
.L_82:
        /*00b8*/ 	.word	index@(.nv.constant0._Z23CopyRoiToFullImage_CudaPtS_tttttt)
        /*00bc*/ 	.short	0x0380
        /*00be*/ 	.short	0x001c


	//----- nvinfo : EIATTR_SW_WAR
	.align		4
.L_83:
        /*00c0*/ 	.byte	0x04, 0x36
        /*00c2*/ 	.short	(.L_85 - .L_84)
.L_84:
        /*00c4*/ 	.word	0x00000008
.L_85:


//--------------------- .nv.info._Z14FlatField_CudaPtS_S_tt --------------------------
	.section	.nv.info._Z14FlatField_CudaPtS_S_tt,"",@"SHT_CUDA_INFO"
	.sectionflags	@""
	.align	4


	//----- nvinfo : EIATTR_CUDA_API_VERSION
	.align		4
        /*0000*/ 	.byte	0x04, 0x37
        /*0002*/ 	.short	(.L_87 - .L_86)
.L_86:
        /*0004*/ 	.word	0x00000082


	//----- nvinfo : EIATTR_KPARAM_INFO
	.align		4
.L_87:
        /*0008*/ 	.byte	0x04, 0x17
        /*000a*/ 	.short	(.L_89 - .L_88)
.L_88:
        /*000c*/ 	.word	0x00000000
        /*0010*/ 	.short	0x0004
        /*0012*/ 	.short	0x001a
        /*0014*/ 	.byte	0x00, 0xf0, 0x09, 0x00


	//----- nvinfo : EIATTR_KPARAM_INFO
	.align		4
.L_89:
        /*0018*/ 	.byte	0x04, 0x17
        /*001a*/ 	.short	(.L_91 - .L_90)
.L_90:
        /*001c*/ 	.word	0x00000000
        /*0020*/ 	.short	0x0003
        /*0022*/ 	.short	0x0018
        /*0024*/ 	.byte	0x00, 0xf0, 0x09, 0x00


	//----- nvinfo : EIATTR_KPARAM_INFO
	.align		4
.L_91:
        /*0028*/ 	.byte	0x04, 0x17
        /*002a*/ 	.short	(.L_93 - .L_92)
.L_92:
        /*002c*/ 	.word	0x00000000
        /*0030*/ 	.short	0x0002
        /*0032*/ 	.short	0x0010
        /*0034*/ 	.byte	0x00, 0xf5, 0x21, 0x00


	//----- nvinfo : EIATTR_KPARAM_INFO
	.align		4
.L_93:
        /*0038*/ 	.byte	0x04, 0x17
        /*003a*/ 	.short	(.L_95 - .L_94)
.L_94:
        /*003c*/ 	.word	0x00000000
        /*0040*/ 	.short	0x0001
        /*0042*/ 	.short	0x0008
        /*0044*/ 	.byte	0x00, 0xf5, 0x21, 0x00


	//----- nvinfo : EIATTR_KPARAM_INFO
	.align		4
.L_95:
        /*0048*/ 	.byte	0x04, 0x17
        /*004a*/ 	.short	(.L_97 - .L_96)
.L_96:
        /*004c*/ 	.word	0x00000000
        /*0050*/ 	.short	0x0000
        /*0052*/ 	.short	0x0000
        /*0054*/ 	.byte	0x00, 0xf5, 0x21, 0x00


	//----- nvinfo : EIATTR_SPARSE_MMA_MASK
	.align		4
.L_97:
        /*0058*/ 	.byte	0x03, 0x50
        /*005a*/ 	.short	0x0000


	//----- nvinfo : EIATTR_MAXREG_COUNT
	.align		4
        /*005c*/ 	.byte	0x03, 0x1b
        /*005e*/ 	.short	0x00ff


	//----- nvinfo : EIATTR_MERCURY_ISA_VERSION
	.align		4
        /*0060*/ 	.byte	0x03, 0x5f
        /*0062*/ 	.short	0x0101


	//----- nvinfo : EIATTR_VRC_CTA_INIT_COUNT
	.align		4
        /*0064*/ 	.byte	0x02, 0x4a
	.zero		1
	.zero		1


	//----- nvinfo : EIATTR_EXIT_INSTR_OFFSETS
	.align		4
        /*0068*/ 	.byte	0x04, 0x1c
        /*006a*/ 	.short	(.L_99 - .L_98)


	//   ....[0]....
.L_98:
        /*006c*/ 	.word	0x000000e0


	//   ....[1]....
        /*0070*/ 	.word	0x00000220


	//----- nvinfo : EIATTR_CBANK_PARAM_SIZE
	.align		4
.L_99:
        /*0074*/ 	.byte	0x03, 0x19
        /*0076*/ 	.short	0x001c


	//----- nvinfo : EIATTR_PARAM_CBANK
	.align		4
        /*0078*/ 	.byte	0x04, 0x0a
        /*007a*/ 	.short	(.L_101 - .L_100)
	.align		4
.L_100:
        /*007c*/ 	.word	index@(.nv.constant0._Z14FlatField_CudaPtS_S_tt)
        /*0080*/ 	.short	0x0380
        /*0082*/ 	.short	0x001c


	//----- nvinfo : EIATTR_SW_WAR
	.align		4
.L_101:
        /*0084*/ 	.byte	0x04, 0x36
        /*0086*/ 	.short	(.L_103 - .L_102)
.L_102:
        /*0088*/ 	.word	0x00000008
.L_103:


//--------------------- .nv.info._Z21CalcApertureSums_CudaPjPtS0_tt --------------------------
	.section	.nv.info._Z21CalcApertureSums_CudaPjPtS0_tt,"",@"SHT_CUDA_INFO"
	.sectionflags	@""
	.align	4


	//----- nvinfo : EIATTR_CUDA_API_VERSION
	.align		4
        /*0000*/ 	.byte	0x04, 0x37
        /*0002*/ 	.short	(.L_105 - .L_104)
.L_104:
        /*0004*/ 	.word	0x00000082


	//----- nvinfo : EIATTR_KPARAM_INFO
	.align		4
.L_105:
        /*0008*/ 	.byte	0x04, 0x17
        /*000a*/ 	.short	(.L_107 - .L_106)
.L_106:
        /*000c*/ 	.word	0x00000000
        /*0010*/ 	.short	0x0004
        /*0012*/ 	.short	0x001a
        /*0014*/ 	.byte	0x00, 0xf0, 0x09, 0x00


	//----- nvinfo : EIATTR_KPARAM_INFO
	.align		4
.L_107:
        /*0018*/ 	.byte	0x04, 0x17
        /*001a*/ 	.short	(.L_109 - .L_108)
.L_108:
        /*001c*/ 	.word	0x00000000
        /*0020*/ 	.short	0x0003
        /*0022*/ 	.short	0x0018
        /*0024*/ 	.byte	0x00, 0xf0, 0x09, 0x00


	//----- nvinfo : EIATTR_KPARAM_INFO
	.align		4
.L_109:
        /*0028*/ 	.byte	0x04, 0x17
        /*002a*/ 	.short	(.L_111 - .L_110)
.L_110:
        /*002c*/ 	.word	0x00000000
        /*0030*/ 	.short	0x0002
        /*0032*/ 	.short	0x0010
        /*0034*/ 	.byte	0x00, 0xf5, 0x21, 0x00


	//----- nvinfo : EIATTR_KPARAM_INFO
	.align		4
.L_111:
        /*0038*/ 	.byte	0x04, 0x17
        /*003a*/ 	.short	(.L_113 - .L_112)
.L_112:
        /*003c*/ 	.word	0x00000000
        /*0040*/ 	.short	0x0001
        /*0042*/ 	.short	0x0008
        /*0044*/ 	.byte	0x00, 0xf5, 0x21, 0x00


	//----- nvinfo : EIATTR_KPARAM_INFO
	.align		4
.L_113:
        /*0048*/ 	.byte	0x04, 0x17
        /*004a*/ 	.short	(.L_115 - .L_114)
.L_114:
        /*004c*/ 	.word	0x00000000
        /*0050*/ 	.short	0x0000
        /*0052*/ 	.short	0x0000
        /*0054*/ 	.byte	0x00, 0xf5, 0x21, 0x00


	//----- nvinfo : EIATTR_SPARSE_MMA_MASK
	.align		4
.L_115:
        /*0058*/ 	.byte	0x03, 0x50
        /*005a*/ 	.short	0x0000


	//----- nvinfo : EIATTR_MAXREG_COUNT
	.align		4
        /*005c*/ 	.byte	0x03, 0x1b
        /*005e*/ 	.short	0x00ff


	//----- nvinfo : EIATTR_NUM_BARRIERS
	.align		4
        /*0060*/ 	.byte	0x02, 0x4c
        /*0062*/ 	.byte	0x01
	.zero		1


	//----- nvinfo : EIATTR_MERCURY_ISA_VERSION
	.align		4
        /*0064*/ 	.byte	0x03, 0x5f
        /*0066*/ 	.short	0x0101


	//----- nvinfo : EIATTR_VRC_CTA_INIT_COUNT
	.align		4
        /*0068*/ 	.byte	0x02, 0x4a
	.zero		1
	.zero		1


	//----- nvinfo : EIATTR_EXIT_INSTR_OFFSETS
	.align		4
        /*006c*/ 	.byte	0x04, 0x1c
        /*006e*/ 	.short	(.L_117 - .L_116)


	//   ....[0]....
.L_116:
        /*0070*/ 	.word	0x000000e0


	//   ....[1]....
        /*0074*/ 	.word	0x000001f0


	//----- nvinfo : EIATTR_CRS_STACK_SIZE
	.align		4
.L_117:
        /*0078*/ 	.byte	0x04, 0x1e
        /*007a*/ 	.short	(.L_119 - .L_118)
.L_118:
        /*007c*/ 	.word	0x00000000


	//----- nvinfo : EIATTR_CBANK_PARAM_SIZE
	.align		4
.L_119:
        /*0080*/ 	.byte	0x03, 0x19
        /*0082*/ 	.short	0x001c


	//----- nvinfo : EIATTR_PARAM_CBANK
	.align		4
        /*0084*/ 	.byte	0x04, 0x0a
        /*0086*/ 	.short	(.L_121 - .L_120)
	.align		4
.L_120:
        /*0088*/ 	.word	index@(.nv.constant0._Z21CalcApertureSums_CudaPjPtS0_tt)
        /*008c*/ 	.short	0x0380
        /*008e*/ 	.short	0x001c


	//----- nvinfo : EIATTR_SW_WAR
	.align		4
.L_121:
        /*0090*/ 	.byte	0x04, 0x36
        /*0092*/ 	.short	(.L_123 - .L_122)
.L_122:
        /*0094*/ 	.word	0x00000008
.L_123:


//--------------------- .nv.info._Z24BuildHistogramImage_CudaPhPjtttj --------------------------
	.section	.nv.info._Z24BuildHistogramImage_CudaPhPjtttj,"",@"SHT_CUDA_INFO"
	.sectionflags	@""
	.align	4


	//----- nvinfo : EIATTR_CUDA_API_VERSION
	.align		4
        /*0000*/ 	.byte	0x04, 0x37
        /*0002*/ 	.short	(.L_125 - .L_124)
.L_124:
        /*0004*/ 	.word	0x00000082


	//----- nvinfo : EIATTR_KPARAM_INFO
	.align		4
.L_125:
        /*0008*/ 	.byte	0x04, 0x17
        /*000a*/ 	.short	(.L_127 - .L_126)
.L_126:
        /*000c*/ 	.word	0x00000000
        /*0010*/ 	.short	0x0005
        /*0012*/ 	.short	0x0018
        /*0014*/ 	.byte	0x00, 0xf0, 0x11, 0x00


	//----- nvinfo : EIATTR_KPARAM_INFO
	.align		4
.L_127:
        /*0018*/ 	.byte	0x04, 0x17
        /*001a*/ 	.short	(.L_129 - .L_128)
.L_128:
        /*001c*/ 	.word	0x00000000
        /*0020*/ 	.short	0x0004
        /*0022*/ 	.short	0x0014
        /*0024*/ 	.byte	0x00, 0xf0, 0x09, 0x00


	//----- nvinfo : EIATTR_KPARAM_INFO
	.align		4
.L_129:
        /*0028*/ 	.byte	0x04, 0x17
        /*002a*/ 	.short	(.L_131 - .L_130)
.L_130:
        /*002c*/ 	.word	0x00000000
        /*0030*/ 	.short	0x0003
        /*0032*/ 	.short	0x0012
        /*0034*/ 	.byte	0x00, 0xf0, 0x09, 0x00


	//----- nvinfo : EIATTR_KPARAM_INFO
	.align		4
.L_131:
        /*0038*/ 	.byte	0x04, 0x17
        /*003a*/ 	.short	(.L_133 - .L_132)
.L_132:
        /*003c*/ 	.word	0x00000000
        /*0040*/ 	.short	0x0002
        /*0042*/ 	.short	0x0010
        /*0044*/ 	.byte	0x00, 0xf0, 0x09, 0x00


	//----- nvinfo : EIATTR_KPARAM_INFO
	.align		4
.L_133:
        /*0048*/ 	.byte	0x04, 0x17
        /*004a*/ 	.short	(.L_135 - .L_134)
.L_134:
        /*004c*/ 	.word	0x00000000
        /*0050*/ 	.short	0x0001
        /*0052*/ 	.short	0x0008
        /*0054*/ 	.byte	0x00, 0xf5, 0x21, 0x00


	//----- nvinfo : EIATTR_KPARAM_INFO
	.align		4
.L_135:
        /*0058*/ 	.byte	0x04, 0x17
        /*005a*/ 	.short	(.L_137 - .L_136)
.L_136:
        /*005c*/ 	.word	0x00000000
        /*0060*/ 	.short	0x0000
        /*0062*/ 	.short	0x0000
        /*0064*/ 	.byte	0x00, 0xf5, 0x21, 0x00


	//----- nvinfo : EIATTR_SPARSE_MMA_MASK
	.align		4
.L_137:
        /*0068*/ 	.byte	0x03, 0x50
        /*006a*/ 	.short	0x0000


	//----- nvinfo : EIATTR_MAXREG_COUNT
	.align		4
        /*006c*/ 	.byte	0x03, 0x1b
        /*006e*/ 	.short	0x00ff


	//----- nvinfo : EIATTR_MERCURY_ISA_VERSION
	.align		4
        /*0070*/ 	.byte	0x03, 0x5f
        /*0072*/ 	.short	0x0101


	//----- nvinfo : EIATTR_VRC_CTA_INIT_COUNT
	.align		4
        /*0074*/ 	.byte	0x02, 0x4a
	.zero		1
	.zero		1


	//----- nvinfo : EIATTR_EXIT_INSTR_OFFSETS
	.align		4
        /*0078*/ 	.byte	0x04, 0x1c
        /*007a*/ 	.short	(.L_139 - .L_138)


	//   ....[0]....
.L_138:
        /*007c*/ 	.word	0x000000e0


	//   ....[1]....
        /*0080*/ 	.word	0x00000430


	//   ....[2]....
        /*0084*/ 	.word	0x000004c0


	//----- nvinfo : EIATTR_CRS_STACK_SIZE
	.align		4
.L_139:
        /*0088*/ 	.byte	0x04, 0x1e
        /*008a*/ 	.short	(.L_141 - .L_140)
.L_140:
        /*008c*/ 	.word	0x00000000


	//----- nvinfo : EIATTR_CBANK_PARAM_SIZE
	.align		4
.L_141:
        /*0090*/ 	.byte	0x03, 0x19
        /*0092*/ 	.short	0x001c


	//----- nvinfo : EIATTR_PARAM_CBANK
	.align		4
        /*0094*/ 	.byte	0x04, 0x0a
        /*0096*/ 	.short	(.L_143 - .L_142)
	.align		4
.L_142:
        /*0098*/ 	.word	index@(.nv.constant0._Z24BuildHistogramImage_CudaPhPjtttj)
        /*009c*/ 	.short	0x0380
        /*009e*/ 	.short	0x001c


	//----- nvinfo : EIATTR_SW_WAR
	.align		4
.L_143:
        /*00a0*/ 	.byte	0x04, 0x36
        /*00a2*/ 	.short	(.L_145 - .L_144)
.L_144:
        /*00a4*/ 	.word	0x00000008
.L_145:


//--------------------- .nv.info._Z30CopyCudaArrayToD3D9Memory_CudaPhS_ttt --------------------------
	.section	.nv.info._Z30CopyCudaArrayToD3D9Memory_CudaPhS_ttt,"",@"SHT_CUDA_INFO"
	.sectionflags	@""
	.align	4


	//----- nvinfo : EIATTR_CUDA_API_VERSION
	.align		4
        /*0000*/ 	.byte	0x04, 0x37
        /*0002*/ 	.short	(.L_147 - .L_146)
.L_146:
        /*0004*/ 	.word	0x00000082


	//----- nvinfo : EIATTR_KPARAM_INFO
	.align		4
.L_147:
        /*0008*/ 	.byte	0x04, 0x17
        /*000a*/ 	.short	(.L_149 - .L_148)
.L_148:
        /*000c*/ 	.word	0x00000000
        /*0010*/ 	.short	0x0004
        /*0012*/ 	.short	0x0014
        /*0014*/ 	.byte	0x00, 0xf0, 0x09, 0x00


	//----- nvinfo : EIATTR_KPARAM_INFO
	.align		4
.L_149:
        /*0018*/ 	.byte	0x04, 0x17
        /*001a*/ 	.short	(.L_151 - .L_150)
.L_150:
        /*001c*/ 	.word	0x00000000
        /*0020*/ 	.short	0x0003
        /*0022*/ 	.short	0x0012
        /*0024*/ 	.byte	0x00, 0xf0, 0x09, 0x00


	//----- nvinfo : EIATTR_KPARAM_INFO
	.align		4
.L_151:
        /*0028*/ 	.byte	0x04, 0x17
        /*002a*/ 	.short	(.L_153 - .L_152)
.L_152:
        /*002c*/ 	.word	0x00000000
        /*0030*/ 	.short	0x0002
        /*0032*/ 	.short	0x0010
        /*0034*/ 	.byte	0x00, 0xf0, 0x09, 0x00


	//----- nvinfo : EIATTR_KPARAM_INFO
	.align		4
.L_153:
        /*0038*/ 	.byte	0x04, 0x17
        /*003a*/ 	.short	(.L_155 - .L_154)
.L_154:
        /*003c*/ 	.word	0x00000000
        /*0040*/ 	.short	0x0001
        /*0042*/ 	.short	0x0008
        /*0044*/ 	.byte	0x00, 0xf5, 0x21, 0x00


	//----- nvinfo : EIATTR_KPARAM_INFO
	.align		4
.L_155:
        /*0048*/ 	.byte	0x04, 0x17
        /*004a*/ 	.short	(.L_157 - .L_156)
.L_156:
        /*004c*/ 	.word	0x00000000
        /*0050*/ 	.short	0x0000
        /*0052*/ 	.short	0x0000
        /*0054*/ 	.byte	0x00, 0xf5, 0x21, 0x00


	//----- nvinfo : EIATTR_SPARSE_MMA_MASK
	.align		4
.L_157:
        /*0058*/ 	.byte	0x03, 0x50
        /*005a*/ 	.short	0x0000


	//----- nvinfo : EIATTR_MAXREG_COUNT
	.align		4
        /*005c*/ 	.byte	0x03, 0x1b
        /*005e*/ 	.short	0x00ff


	//----- nvinfo : EIATTR_MERCURY_ISA_VERSION
	.align		4
        /*0060*/ 	.byte	0x03, 0x5f
        /*0062*/ 	.short	0x0101


	//----- nvinfo : EIATTR_VRC_CTA_INIT_COUNT
	.align		4
        /*0064*/ 	.byte	0x02, 0x4a
	.zero		1
	.zero		1


	//----- nvinfo : EIATTR_EXIT_INSTR_OFFSETS
	.align		4
        /*0068*/ 	.byte	0x04, 0x1c
        /*006a*/ 	.short	(.L_159 - .L_158)


	//   ....[0]....
.L_158:
        /*006c*/ 	.word	0x000000e0


	//   ....[1]....
        /*0070*/ 	.word	0x000002c0


	//----- nvinfo : EIATTR_CBANK_PARAM_SIZE
	.align		4
.L_159:
        /*0074*/ 	.byte	0x03, 0x19
        /*0076*/ 	.short	0x0016


	//----- nvinfo : EIATTR_PARAM_CBANK
	.align		4
        /*0078*/ 	.byte	0x04, 0x0a
        /*007a*/ 	.short	(.L_161 - .L_160)
	.align		4
.L_160:
        /*007c*/ 	.word	index@(.nv.constant0._Z30CopyCudaArrayToD3D9Memory_CudaPhS_ttt)
        /*0080*/ 	.short	0x0380
        /*0082*/ 	.short	0x0016


	//----- nvinfo : EIATTR_SW_WAR
	.align		4
.L_161:
        /*0084*/ 	.byte	0x04, 0x36
        /*0086*/ 	.short	(.L_163 - .L_162)
.L_162:
        /*0088*/ 	.word	0x00000008
.L_163:


//--------------------- .nv.info._Z28ConvertGrayscaleToColor_CudaPhPtS_S_S_ttttt --------------------------
	.section	.nv.info._Z28ConvertGrayscaleToColor_CudaPhPtS_S_S_ttttt,"",@"SHT_CUDA_INFO"
	.sectionflags	@""
	.align	4


	//----- nvinfo : EIATTR_CUDA_API_VERSION
	.align		4
        /*0000*/ 	.byte	0x04, 0x37
        /*0002*/ 	.short	(.L_165 - .L_164)
.L_164:
        /*0004*/ 	.word	0x00000082


	//----- nvinfo : EIATTR_KPARAM_INFO
	.align		4
.L_165:
        /*0008*/ 	.byte	0x04, 0x17
        /*000a*/ 	.short	(.L_167 - .L_166)
.L_166:
        /*000c*/ 	.word	0x00000000
        /*0010*/ 	.short	0x0009
        /*0012*/ 	.short	0x0030
        /*0014*/ 	.byte	0x00, 0xf0, 0x09, 0x00


	//----- nvinfo : EIATTR_KPARAM_INFO
	.align		4
.L_167:
        /*0018*/ 	.byte	0x04, 0x17
        /*001a*/ 	.short	(.L_169 - .L_168)
.L_168:
        /*001c*/ 	.word	0x00000000
        /*0020*/ 	.short	0x0008
        /*0022*/ 	.short	0x002e
        /*0024*/ 	.byte	0x00, 0xf0, 0x09, 0x00


	//----- nvinfo : EIATTR_KPARAM_INFO
	.align		4
.L_169:
        /*0028*/ 	.byte	0x04, 0x17
        /*002a*/ 	.short	(.L_171 - .L_170)
.L_170:
        /*002c*/ 	.word	0x00000000
        /*0030*/ 	.short	0x0007
        /*0032*/ 	.short	0x002c
        /*0034*/ 	.byte	0x00, 0xf0, 0x09, 0x00


	//----- nvinfo : EIATTR_KPARAM_INFO
	.align		4
.L_171:
        /*0038*/ 	.byte	0x04, 0x17
        /*003a*/ 	.short	(.L_173 - .L_172)
.L_172:
        /*003c*/ 	.word	0x00000000
        /*0040*/ 	.short	0x0006
        /*0042*/ 	.short	0x002a
        /*0044*/ 	.byte	0x00, 0xf0, 0x09, 0x00


	//----- nvinfo : EIATTR_KPARAM_INFO
	.align		4
.L_173:
        /*0048*/ 	.byte	0x04, 0x17
        /*004a*/ 	.short	(.L_175 - .L_174)
.L_174:
        /*004c*/ 	.word	0x00000000
        /*0050*/ 	.short	0x0005
        /*0052*/ 	.short	0x0028
        /*0054*/ 	.byte	0x00, 0xf0, 0x09, 0x00


	//----- nvinfo : EIATTR_KPARAM_INFO
	.align		4
.L_175:
        /*0058*/ 	.byte	0x04, 0x17
        /*005a*/ 	.short	(.L_177 - .L_176)
.L_176:
        /*005c*/ 	.word	0x00000000
        /*0060*/ 	.short	0x0004
        /*0062*/ 	.short	0x0020
        /*0064*/ 	.byte	0x00, 0xf5, 0x21, 0x00


	//----- nvinfo : EIATTR_KPARAM_INFO
	.align		4
.L_177:
        /*0068*/ 	.byte	0x04, 0x17
        /*006a*/ 	.short	(.L_179 - .L_178)
.L_178:
        /*006c*/ 	.word	0x00000000
        /*0070*/ 	.short	0x0003
        /*0072*/ 	.short	0x0018
        /*0074*/ 	.byte	0x00, 0xf5, 0x21, 0x00


	//----- nvinfo : EIATTR_KPARAM_INFO
	.align		4
.L_179:
        /*0078*/ 	.byte	0x04, 0x17
        /*007a*/ 	.short	(.L_181 - .L_180)
.L_180:
        /*007c*/ 	.word	0x00000000
        /*0080*/ 	.short	0x0002
        /*0082*/ 	.short	0x0010
        /*0084*/ 	.byte	0x00, 0xf5, 0x21, 0x00


	//----- nvinfo : EIATTR_KPARAM_INFO
	.align		4
.L_181:
        /*0088*/ 	.byte	0x04, 0x17
        /*008a*/ 	.short	(.L_183 - .L_182)
.L_182:
        /*008c*/ 	.word	0x00000000
        /*0090*/ 	.short	0x0001
        /*0092*/ 	.short	0x0008
        /*0094*/ 	.byte	0x00, 0xf5, 0x21, 0x00


	//----- nvinfo : EIATTR_KPARAM_INFO
	.align		4
.L_183:
        /*0098*/ 	.byte	0x04, 0x17
        /*009a*/ 	.short	(.L_185 - .L_184)
.L_184:
        /*009c*/ 	.word	0x00000000
        /*00a0*/ 	.short	0x0000
        /*00a2*/ 	.short	0x0000
        /*00a4*/ 	.byte	0x00, 0xf5, 0x21, 0x00


	//----- nvinfo : EIATTR_SPARSE_MMA_MASK
	.align		4
.L_185:
        /*00a8*/ 	.byte	0x03, 0x50
        /*00aa*/ 	.short	0x0000


	//----- nvinfo : EIATTR_MAXREG_COUNT
	.align		4
        /*00ac*/ 	.byte	0x03, 0x1b
        /*00ae*/ 	.short	0x00ff


	//----- nvinfo : EIATTR_MERCURY_ISA_VERSION
	.align		4
        /*00b0*/ 	.byte	0x03, 0x5f
        /*00b2*/ 	.short	0x0101


	//----- nvinfo : EIATTR_VRC_CTA_INIT_COUNT
	.align		4
        /*00b4*/ 	.byte	0x02, 0x4a
	.zero		1
	.zero		1


	//----- nvinfo : EIATTR_EXIT_INSTR_OFFSETS
	.align		4
        /*00b8*/ 	.byte	0x04, 0x1c
        /*00ba*/ 	.short	(.L_187 - .L_186)


	//   ....[0]....
.L_186:
        /*00bc*/ 	.word	0x000000e0


	//   ....[1]....
        /*00c0*/ 	.word	0x000004f0


	//----- nvinfo : EIATTR_CRS_STACK_SIZE
	.align		4
.L_187:
        /*00c4*/ 	.byte	0x04, 0x1e
        /*00c6*/ 	.short	(.L_189 - .L_188)
.L_188:
        /*00c8*/ 	.word	0x00000000


	//----- nvinfo : EIATTR_CBANK_PARAM_SIZE
	.align		4
.L_189:
        /*00cc*/ 	.byte	0x03, 0x19
        /*00ce*/ 	.short	0x0032


	//----- nvinfo : EIATTR_PARAM_CBANK
	.align		4
        /*00d0*/ 	.byte	0x04, 0x0a
        /*00d2*/ 	.short	(.L_191 - .L_190)
	.align		4
.L_190:
        /*00d4*/ 	.word	index@(.nv.constant0._Z28ConvertGrayscaleToColor_CudaPhPtS_S_S_ttttt)
        /*00d8*/ 	.short	0x0380
        /*00da*/ 	.short	0x0032


	//----- nvinfo : EIATTR_SW_WAR
	.align		4
.L_191:
        /*00dc*/ 	.byte	0x04, 0x36
        /*00de*/ 	.short	(.L_193 - .L_192)
.L_192:
        /*00e0*/ 	.word	0x00000008
.L_193:


//--------------------- .nv.info._Z14MaskImage_CudaPtS_ttPf --------------------------
	.section	.nv.info._Z14MaskImage_CudaPtS_ttPf,"",@"SHT_CUDA_INFO"
	.sectionflags	@""
	.align	4


	//----- nvinfo : EIATTR_CUDA_API_VERSION
	.align		4
        /*0000*/ 	.byte	0x04, 0x37
        /*0002*/ 	.short	(.L_195 - .L_194)
.L_194:
        /*0004*/ 	.word	0x00000082


	//----- nvinfo : EIATTR_KPARAM_INFO
	.align		4
.L_195:
        /*0008*/ 	.byte	0x04, 0x17
        /*000a*/ 	.short	(.L_197 - .L_196)
.L_196:
        /*000c*/ 	.word	0x00000000
        /*0010*/ 	.short	0x0004
        /*0012*/ 	.short	0x0018
        /*0014*/ 	.byte	0x00, 0xf5, 0x21, 0x00


	//----- nvinfo : EIATTR_KPARAM_INFO
	.align		4
.L_197:
        /*0018*/ 	.byte	0x04, 0x17
        /*001a*/ 	.short	(.L_199 - .L_198)
.L_198:
        /*001c*/ 	.word	0x00000000
        /*0020*/ 	.short	0x0003
        /*0022*/ 	.short	0x0012
        /*0024*/ 	.byte	0x00, 0xf0, 0x09, 0x00


	//----- nvinfo : EIATTR_KPARAM_INFO
	.align		4
.L_199:
        /*0028*/ 	.byte	0x04, 0x17
        /*002a*/ 	.short	(.L_201 - .L_200)
.L_200:
        /*002c*/ 	.word	0x00000000
        /*0030*/ 	.short	0x0002
        /*0032*/ 	.short	0x0010
        /*0034*/ 	.byte	0x00, 0xf0, 0x09, 0x00


	//----- nvinfo : EIATTR_KPARAM_INFO
	.align		4
.L_201:
        /*0038*/ 	.byte	0x04, 0x17
        /*003a*/ 	.short	(.L_203 - .L_202)
.L_202:
        /*003c*/ 	.word	0x00000000
        /*0040*/ 	.short	0x0001
        /*0042*/ 	.short	0x0008
        /*0044*/ 	.byte	0x00, 0xf5, 0x21, 0x00


	//----- nvinfo : EIATTR_KPARAM_INFO
	.align		4
.L_203:
        /*0048*/ 	.byte	0x04, 0x17
        /*004a*/ 	.short	(.L_205 - .L_204)
.L_204:
        /*004c*/ 	.word	0x00000000
        /*0050*/ 	.short	0x0000
        /*0052*/ 	.short	0x0000
        /*0054*/ 	.byte	0x00, 0xf5, 0x21, 0x00


	//----- nvinfo : EIATTR_SPARSE_MMA_MASK
	.align		4
.L_205:
        /*0058*/ 	.byte	0x03, 0x50
        /*005a*/ 	.short	0x0000


	//----- nvinfo : EIATTR_MAXREG_COUNT
	.align		4
        /*005c*/ 	.byte	0x03, 0x1b
        /*005e*/ 	.short	0x00ff


	//----- nvinfo : EIATTR_MERCURY_ISA_VERSION
	.align		4
        /*0060*/ 	.byte	0x03, 0x5f
        /*0062*/ 	.short	0x0101


	//----- nvinfo : EIATTR_VRC_CTA_INIT_COUNT
	.align		4
        /*0064*/ 	.byte	0x02, 0x4a
	.zero		1
	.zero		1


	//----- nvinfo : EIATTR_EXIT_INSTR_OFFSETS
	.align		4
        /*0068*/ 	.byte	0x04, 0x1c
        /*006a*/ 	.short	(.L_207 - .L_206)


	//   ....[0]....
.L_206:
        /*006c*/ 	.word	0x000000e0


	//   ....[1]....
        /*0070*/ 	.word	0x00000180


	//   ....[2]....
        /*0074*/ 	.word	0x00000230


	//----- nvinfo : EIATTR_CBANK_PARAM_SIZE
	.align		4
.L_207:
        /*0078*/ 	.byte	0x03, 0x19
        /*007a*/ 	.short	0x0020


	//----- nvinfo : EIATTR_PARAM_CBANK
	.align		4
        /*007c*/ 	.byte	0x04, 0x0a
        /*007e*/ 	.short	(.L_209 - .L_208)
	.align		4
.L_208:
        /*0080*/ 	.word	index@(.nv.constant0._Z14MaskImage_CudaPtS_ttPf)
        /*0084*/ 	.short	0x0380
        /*0086*/ 	.short	0x0020


	//----- nvinfo : EIATTR_SW_WAR
	.align		4
.L_209:
        /*0088*/ 	.byte	0x04, 0x36
        /*008a*/ 	.short	(.L_211 - .L_210)
.L_210:
        /*008c*/ 	.word	0x00000008
.L_211:


//--------------------- .nv.info._Z26compute_histogram_256_CudaPjPKttth --------------------------
	.section	.nv.info._Z26compute_histogram_256_CudaPjPKttth,"",@"SHT_CUDA_INFO"
	.sectionflags	@""
	.align	4


	//----- nvinfo : EIATTR_CUDA_API_VERSION
	.align		4
        /*0000*/ 	.byte	0x04, 0x37
        /*0002*/ 	.short	(.L_213 - .L_212)
.L_212:
        /*0004*/ 	.word	0x00000082


	//----- nvinfo : EIATTR_KPARAM_INFO
	.align		4
.L_213:
        /*0008*/ 	.byte	0x04, 0x17
        /*000a*/ 	.short	(.L_215 - .L_214)
.L_214:
        /*000c*/ 	.word	0x00000000
        /*0010*/ 	.short	0x0004
        /*0012*/ 	.short	0x0014
        /*0014*/ 	.byte	0x00, 0xf0, 0x05, 0x00


	//----- nvinfo : EIATTR_KPARAM_INFO
	.align		4
.L_215:
        /*0018*/ 	.byte	0x04, 0x17
        /*001a*/ 	.short	(.L_217 - .L_216)
.L_216:
        /*001c*/ 	.word	0x00000000
        /*0020*/ 	.short	0x0003
        /*0022*/ 	.short	0x0012
        /*0024*/ 	.byte	0x00, 0xf0, 0x09, 0x00


	//----- nvinfo : EIATTR_KPARAM_INFO
	.align		4
.L_217:
        /*0028*/ 	.byte	0x04, 0x17
        /*002a*/ 	.short	(.L_219 - .L_218)
.L_218:
        /*002c*/ 	.word	0x00000000
        /*0030*/ 	.short	0x0002
        /*0032*/ 	.short	0x0010
        /*0034*/ 	.byte	0x00, 0xf0, 0x09, 0x00


	//----- nvinfo : EIATTR_KPARAM_INFO
	.align		4
.L_219:
        /*0038*/ 	.byte	0x04, 0x17
        /*003a*/ 	.short	(.L_221 - .L_220)
.L_220:
        /*003c*/ 	.word	0x00000000
        /*0040*/ 	.short	0x0001
        /*0042*/ 	.short	0x0008
        /*0044*/ 	.byte	0x00, 0xf5, 0x21, 0x00


	//----- nvinfo : EIATTR_KPARAM_INFO
	.align		4
.L_221:
        /*0048*/ 	.byte	0x04, 0x17
        /*004a*/ 	.short	(.L_223 - .L_222)
.L_222:
        /*004c*/ 	.word	0x00000000
        /*0050*/ 	.short	0x0000
        /*0052*/ 	.short	0x0000
        /*0054*/ 	.byte	0x00, 0xf5, 0x21, 0x00


	//----- nvinfo : EIATTR_SPARSE_MMA_MASK
	.align		4
.L_223:
        /*0058*/ 	.byte	0x03, 0x50
        /*005a*/ 	.short	0x0000


	//----- nvinfo : EIATTR_MAXREG_COUNT
	.align		4
        /*005c*/ 	.byte	0x03, 0x1b
        /*005e*/ 	.short	0x00ff


	//----- nvinfo : EIATTR_NUM_BARRIERS
	.align		4
        /*0060*/ 	.byte	0x02, 0x4c
        /*0062*/ 	.byte	0x01
	.zero		1


	//----- nvinfo : EIATTR_MERCURY_ISA_VERSION
	.align		4
        /*0064*/ 	.byte	0x03, 0x5f
        /*0066*/ 	.short	0x0101


	//----- nvinfo : EIATTR_VRC_CTA_INIT_COUNT
	.align		4
        /*0068*/ 	.byte	0x02, 0x4a
	.zero		1
	.zero		1


	//----- nvinfo : EIATTR_EXIT_INSTR_OFFSETS
	.align		4
        /*006c*/ 	.byte	0x04, 0x1c
        /*006e*/ 	.short	(.L_225 - .L_224)


	//   ....[0]....
.L_224:
        /*0070*/ 	.word	0x000000f0


	//   ....[1]....
        /*0074*/ 	.word	0x00000280


	//----- nvinfo : EIATTR_CBANK_PARAM_SIZE
	.align		4
.L_225:
        /*0078*/ 	.byte	0x03, 0x19
        /*007a*/ 	.short	0x0015


	//----- nvinfo : EIATTR_PARAM_CBANK
	.align		4
        /*007c*/ 	.byte	0x04, 0x0a
        /*007e*/ 	.short	(.L_227 - .L_226)
	.align		4
.L_226:
        /*0080*/ 	.word	index@(.nv.constant0._Z26compute_histogram_256_CudaPjPKttth)
        /*0084*/ 	.short	0x0380
        /*0086*/ 	.short	0x0015


	//----- nvinfo : EIATTR_SW_WAR
	.align		4
.L_227:
        /*0088*/ 	.byte	0x04, 0x36
        /*008a*/ 	.short	(.L_229 - .L_228)
.L_228:
        /*008c*/ 	.word	0x00000008
.L_229:


//--------------------- .nv.info._Z26Compute_Histogram_512_CudaPjPKttth --------------------------
	.section	.nv.info._Z26Compute_Histogram_512_CudaPjPKttth,"",@"SHT_CUDA_INFO"
	.sectionflags	@""
	.align	4


	//----- nvinfo : EIATTR_CUDA_API_VERSION
	.align		4
        /*0000*/ 	.byte	0x04, 0x37
        /*0002*/ 	.short	(.L_231 - .L_230)
.L_230:
        /*0004*/ 	.word	0x00000082


	//----- nvinfo : EIATTR_KPARAM_INFO
	.align		4
.L_231:
        /*0008*/ 	.byte	0x04, 0x17
        /*000a*/ 	.short	(.L_233 - .L_232)
.L_232:
        /*000c*/ 	.word	0x00000000
        /*0010*/ 	.short	0x0004
        /*0012*/ 	.short	0x0014
        /*0014*/ 	.byte	0x00, 0xf0, 0x05, 0x00


	//----- nvinfo : EIATTR_KPARAM_INFO
	.align		4
.L_233:
        /*0018*/ 	.byte	0x04, 0x17
        /*001a*/ 	.short	(.L_235 - .L_234)
.L_234:
        /*001c*/ 	.word	0x00000000
        /*0020*/ 	.short	0x0003
        /*0022*/ 	.short	0x0012
        /*0024*/ 	.byte	0x00, 0xf0, 0x09, 0x00


	//----- nvinfo : EIATTR_KPARAM_INFO
	.align		4
.L_235:
        /*0028*/ 	.byte	0x04, 0x17
        /*002a*/ 	.short	(.L_237 - .L_236)
.L_236:
        /*002c*/ 	.word	0x00000000
        /*0030*/ 	.short	0x0002
        /*0032*/ 	.short	0x0010
        /*0034*/ 	.byte	0x00, 0xf0, 0x09, 0x00


	//----- nvinfo : EIATTR_KPARAM_INFO
	.align		4
.L_237:
        /*0038*/ 	.byte	0x04, 0x17
        /*003a*/ 	.short	(.L_239 - .L_238)
.L_238:
        /*003c*/ 	.word	0x00000000
        /*0040*/ 	.short	0x0001
        /*0042*/ 	.short	0x0008
        /*0044*/ 	.byte	0x00, 0xf5, 0x21, 0x00


	//----- nvinfo : EIATTR_KPARAM_INFO
	.align		4
.L_239:
        /*0048*/ 	.byte	0x04, 0x17
        /*004a*/ 	.short	(.L_241 - .L_240)
.L_240:
        /*004c*/ 	.word	0x00000000
        /*0050*/ 	.short	0x0000
        /*0052*/ 	.short	0x0000
        /*0054*/ 	.byte	0x00, 0xf5, 0x21, 0x00


	//----- nvinfo : EIATTR_SPARSE_MMA_MASK
	.align		4
.L_241:
        /*0058*/ 	.byte	0x03, 0x50
        /*005a*/ 	.short	0x0000


	//----- nvinfo : EIATTR_MAXREG_COUNT
	.align		4
        /*005c*/ 	.byte	0x03, 0x1b
        /*005e*/ 	.short	0x00ff


	//----- nvinfo : EIATTR_NUM_BARRIERS
	.align		4
        /*0060*/ 	.byte	0x02, 0x4c
        /*0062*/ 	.byte	0x01
	.zero		1


	//----- nvinfo : EIATTR_MERCURY_ISA_VERSION
	.align		4
        /*0064*/ 	.byte	0x03, 0x5f
        /*0066*/ 	.short	0x0101


	//----- nvinfo : EIATTR_VRC_CTA_INIT_COUNT
	.align		4
        /*0068*/ 	.byte	0x02, 0x4a
	.zero		1
	.zero		1


	//----- nvinfo : EIATTR_EXIT_INSTR_OFFSETS
	.align		4
        /*006c*/ 	.byte	0x04, 0x1c
        /*006e*/ 	.short	(.L_243 - .L_242)


	//   ....[0]....
.L_242:
        /*0070*/ 	.word	0x000000f0


	//   ....[1]....
        /*0074*/ 	.word	0x00000150


	//   ....[2]....
        /*0078*/ 	.word	0x000002b0


	//----- nvinfo : EIATTR_CBANK_PARAM_SIZE
	.align		4
.L_243:
        /*007c*/ 	.byte	0x03, 0x19
        /*007e*/ 	.short	0x0015


	//----- nvinfo : EIATTR_PARAM_CBANK
	.align		4
        /*0080*/ 	.byte	0x04, 0x0a
        /*0082*/ 	.short	(.L_245 - .L_244)
	.align		4
.L_244:
        /*0084*/ 	.word	index@(.nv.constant0._Z26Compute_Histogram_512_CudaPjPKttth)
        /*0088*/ 	.short	0x0380
        /*008a*/ 	.short	0x0015


	//----- nvinfo : EIATTR_SW_WAR
	.align		4
.L_245:
        /*008c*/ 	.byte	0x04, 0x36
        /*008e*/ 	.short	(.L_247 - .L_246)
.L_246:
        /*0090*/ 	.word	0x00000008
.L_247:


//--------------------- .nv.callgraph             --------------------------
	.section	.nv.callgraph,"",@"SHT_CUDA_CALLGRAPH"
	.align	4
	.sectionentsize	8
	.align		4
        /*0000*/ 	.word	0x00000000
	.align		4
        /*0004*/ 	.word	0xffffffff
	.align		4
        /*0008*/ 	.word	0x00000000
	.align		4
        /*000c*/ 	.word	0xfffffffe
	.align		4
        /*0010*/ 	.word	0x00000000
	.align		4
        /*0014*/ 	.word	0xfffffffd
	.align		4
        /*0018*/ 	.word	0x00000000
	.align		4
        /*001c*/ 	.word	0xfffffffc


//--------------------- .text._Z23CopyRoiToFullImage_CudaPtS_tttttt --------------------------
	.section	.text._Z23CopyRoiToFullImage_CudaPtS_tttttt,"ax",@progbits
	.align	128
        .global         _Z23CopyRoiToFullImage_CudaPtS_tttttt
        .type           _Z23CopyRoiToFullImage_CudaPtS_tttttt,@function
        .size           _Z23CopyRoiToFullImage_CudaPtS_tttttt,(.L_x_40 - _Z23CopyRoiToFullImage_CudaPtS_tttttt)
        .other          _Z23CopyRoiToFullImage_CudaPtS_tttttt,@"STO_CUDA_ENTRY STV_DEFAULT"
_Z23CopyRoiToFullImage_CudaPtS_tttttt:
.text._Z23CopyRoiToFullImage_CudaPtS_tttttt:
[----:B------:R-:W-:Y:S01]  /*0000*/  LDC R1, c[0x0][0x37c] ;  /* 0x0000df00ff017b82 */ /* 0x000fe20000000800 */
[----:B------:R-:W0:Y:S07]  /*0010*/  S2R R2, SR_TID.Y ;  /* 0x0000000000027919 */ /* 0x000e2e0000002200 */
[----:B------:R-:W1:Y:S01]  /*0020*/  LDC R0, c[0x0][0x360] ;  /* 0x0000d800ff007b82 */ /* 0x000e620000000800 */
[----:B------:R-:W2:Y:S01]  /*0030*/  LDCU UR4, c[0x0][0x390] ;  /* 0x00007200ff0477ac */ /* 0x000ea20008000800 */
[----:B------:R-:W1:Y:S01]  /*0040*/  S2R R3, SR_TID.X ;  /* 0x0000000000037919 */ /* 0x000e620000002100 */
[----:B------:R-:W3:Y:S05]  /*0050*/  LDCU.U16 UR5, c[0x0][0x392] ;  /* 0x00007240ff0577ac */ /* 0x000eea0008000400 */
[----:B------:R-:W0:Y:S08]  /*0060*/  S2UR UR7, SR_CTAID.Y ;  /* 0x00000000000779c3 */ /* 0x000e300000002600 */
[----:B------:R-:W0:Y:S01]  /*0070*/  LDC R5, c[0x0][0x364] ;  /* 0x0000d900ff057b82 */ /* 0x000e220000000800 */
[----:B--2---:R-:W-:-:S07]  /*0080*/  ULOP3.LUT UR4, UR4, 0xffff, URZ, 0xc0, !UPT ;  /* 0x0000ffff04047892 */ /* 0x004fce000f8ec0ff */
[----:B------:R-:W1:Y:S01]  /*0090*/  S2UR UR6, SR_CTAID.X ;  /* 0x00000000000679c3 */ /* 0x000e620000002500 */
[----:B0-----:R-:W-:-:S05]  /*00a0*/  IMAD R5, R5, UR7, R2 ;  /* 0x0000000705057c24 */ /* 0x001fca000f8e0202 */
[----:B---3--:R-:W-:Y:S01]  /*00b0*/  ISETP.GE.U32.AND P0, PT, R5, UR5, PT ;  /* 0x0000000505007c0c */ /* 0x008fe2000bf06070 */
[----:B-1----:R-:W-:-:S05]  /*00c0*/  IMAD R0, R0, UR6, R3 ;  /* 0x0000000600007c24 */ /* 0x002fca000f8e0203 */
[----:B------:R-:W-:-:S13]  /*00d0*/  ISETP.GE.U32.OR P0, PT, R0, UR4, P0 ;  /* 0x0000000400007c0c */ /* 0x000fda0008706470 */
[----:B------:R-:W-:Y:S05]  /*00e0*/  @P0 EXIT ;  /* 0x000000000000094d */ /* 0x000fea0003800000 */
[----:B------:R-:W0:Y:S01]  /*00f0*/  LDCU UR5, c[0x0][0x394] ;  /* 0x00007280ff0577ac */ /* 0x000e220008000800 */
[C---:B------:R-:W-:Y:S01]  /*0100*/  IMAD R7, R5.reuse, UR4, R0 ;  /* 0x0000000405077c24 */ /* 0x040fe2000f8e0200 */
[----:B------:R-:W1:Y:S01]  /*0110*/  LDCU UR6, c[0x0][0x398] ;  /* 0x00007300ff0677ac */ /* 0x000e620008000800 */
[----:B------:R-:W2:Y:S01]  /*0120*/  LDCU.U16 UR8, c[0x0][0x396] ;  /* 0x000072c0ff0877ac */ /* 0x000ea20008000400 */
[----:B------:R-:W3:Y:S01]  /*0130*/  LDCU.U16 UR7, c[0x0][0x39a] ;  /* 0x00007340ff0777ac */ /* 0x000ee20008000400 */
[----:B------:R-:W4:Y:S01]  /*0140*/  LDCU.64 UR10, c[0x0][0x358] ;  /* 0x00006b00ff0a77ac */ /* 0x000f220008000a00 */
[----:B0-----:R-:W-:Y:S02]  /*0150*/  ULOP3.LUT UR5, UR5, 0xffff, URZ, 0xc0, !UPT ;  /* 0x0000ffff05057892 */ /* 0x001fe4000f8ec0ff */
[----:B-1----:R-:W-:Y:S01]  /*0160*/  ULOP3.LUT UR6, UR6, 0xffff, URZ, 0xc0, !UPT ;  /* 0x0000ffff06067892 */ /* 0x002fe2000f8ec0ff */
[----:B--2---:R-:W-:-:S03]  /*0170*/  ISETP.GE.U32.AND P0, PT, R5, UR8, PT ;  /* 0x0000000805007c0c */ /* 0x004fc6000bf06070 */
[----:B------:R-:W-:Y:S02]  /*0180*/  UIADD3 UR9, UPT, UPT, UR5, UR6, URZ ;  /* 0x0000000605097290 */ /* 0x000fe4000fffe0ff */
[----:B------:R-:W-:Y:S01]  /*0190*/  ISETP.LT.U32.OR P0, PT, R0, UR5, !P0 ;  /* 0x0000000500007c0c */ /* 0x000fe2000c701470 */
[----:B---3--:R-:W-:-:S03]  /*01a0*/  UIADD3 UR7, UPT, UPT, UR8, UR7, URZ ;  /* 0x0000000708077290 */ /* 0x008fc6000fffe0ff */
[C---:B------:R-:W-:Y:S02]  /*01b0*/  ISETP.GE.U32.OR P0, PT, R0.reuse, UR9, P0 ;  /* 0x0000000900007c0c */ /* 0x040fe40008706470 */
[----:B------:R-:W-:Y:S02]  /*01c0*/  IADD3 R0, PT, PT, R0, -UR5, RZ ;  /* 0x8000000500007c10 */ /* 0x000fe4000fffe0ff */
[----:B------:R-:W-:-:S13]  /*01d0*/  ISETP.GE.U32.OR P0, PT, R5, UR7, P0 ;  /* 0x0000000705007c0c */ /* 0x000fda0008706470 */
[----:B----4-:R-:W-:Y:S05]  /*01e0*/  @P0 BRA `(.L_x_0) ;  /* 0x0000000000240947 */ /* 0x010fea0003800000 */
[----:B------:R-:W0:Y:S01]  /*01f0*/  LDC.64 R2, c[0x0][0x388] ;  /* 0x0000e200ff027b82 */ /* 0x000e220000000a00 */
[----:B------:R-:W-:-:S05]  /*0200*/  IADD3 R5, PT, PT, R5, -UR8, RZ ;  /* 0x8000000805057c10 */ /* 0x000fca000fffe0ff */
[----:B------:R-:W-:-:S04]  /*0210*/  IMAD R5, R5, UR6, R0 ;  /* 0x0000000605057c24 */ /* 0x000fc8000f8e0200 */
[----:B0-----:R-:W-:Y:S02]  /*0220*/  IMAD.WIDE.U32 R2, R5, 0x2, R2 ;  /* 0x0000000205027825 */ /* 0x001fe400078e0002 */
[----:B------:R-:W0:Y:S04]  /*0230*/  LDC.64 R4, c[0x0][0x380] ;  /* 0x0000e000ff047b82 */ /* 0x000e280000000a00 */
[----:B------:R-:W2:Y:S01]  /*0240*/  LDG.E.U16 R3, desc[UR10][R2.64] ;  /* 0x0000000a02037981 */ /* 0x000ea2000c1e1500 */
[----:B0-----:R-:W-:-:S05]  /*0250*/  IMAD.WIDE.U32 R4, R7, 0x2, R4 ;  /* 0x0000000207047825 */ /* 0x001fca00078e0004 */
[----:B--2---:R-:W-:Y:S01]  /*0260*/  STG.E.U16 desc[UR10][R4.64], R3 ;  /* 0x0000000304007986 */ /* 0x004fe2000c10150a */
[----:B------:R-:W-:Y:S05]  /*0270*/  EXIT ;  /* 0x000000000000794d */ /* 0x000fea0003800000 */
.L_x_0:
[----:B------:R-:W0:Y:S02]  /*0280*/  LDC.64 R2, c[0x0][0x380] ;  /* 0x0000e000ff027b82 */ /* 0x000e240000000a00 */
[----:B0-----:R-:W-:-:S05]  /*0290*/  IMAD.WIDE.U32 R2, R7, 0x2, R2 ;  /* 0x0000000207027825 */ /* 0x001fca00078e0002 */
[----:B------:R-:W-:Y:S01]  /*02a0*/  STG.E.U16 desc[UR10][R2.64], RZ ;  /* 0x000000ff02007986 */ /* 0x000fe2000c10150a */
[----:B------:R-:W-:Y:S05]  /*02b0*/  EXIT ;  /* 0x000000000000794d */ /* 0x000fea0003800000 */
.L_x_1:
[----:B------:R-:W-:-:S00]  /*02c0*/  BRA `(.L_x_1) ;  /* 0xfffffffc00fc7947 */ /* 0x000fc0000383ffff */
[----:B------:R-:W-:-:S00]  /*02d0*/  NOP ;  /* 0x0000000000007918 */ /* 0x000fc00000000000 */
        /* <DEDUP_REMOVED lines=10> */
.L_x_40:


//--------------------- .text._Z14FlatField_CudaPtS_S_tt --------------------------
	.section	.text._Z14FlatField_CudaPtS_S_tt,"ax",@progbits
	.align	128
        .global         _Z14FlatField_CudaPtS_S_tt
        .type           _Z14FlatField_CudaPtS_S_tt,@function
        .size           _Z14FlatField_CudaPtS_S_tt,(.L_x_41 - _Z14FlatField_CudaPtS_S_tt)
        .other          _Z14FlatField_CudaPtS_S_tt,@"STO_CUDA_ENTRY STV_DEFAULT"
_Z14FlatField_CudaPtS_S_tt:
.text._Z14FlatField_CudaPtS_S_tt:
        /* <DEDUP_REMOVED lines=15> */
[----:B------:R-:W0:Y:S01]  /*00f0*/  LDC.64 R4, c[0x0][0x388] ;  /* 0x0000e200ff047b82 */ /* 0x000e220000000a00 */
[----:B------:R-:W1:Y:S01]  /*0100*/  LDCU.64 UR6, c[0x0][0x358] ;  /* 0x00006b00ff0677ac */ /* 0x000e620008000a00 */
[----:B------:R-:W-:-:S06]  /*0110*/  IMAD R9, R9, UR4, R0 ;  /* 0x0000000409097c24 */ /* 0x000fcc000f8e0200 */
[----:B------:R-:W2:Y:S08]  /*0120*/  LDC.64 R2, c[0x0][0x380] ;  /* 0x0000e000ff027b82 */ /* 0x000eb00000000a00 */
[----:B------:R-:W3:Y:S01]  /*0130*/  LDC.64 R6, c[0x0][0x390] ;  /* 0x0000e400ff067b82 */ /* 0x000ee20000000a00 */
[----:B0-----:R-:W-:-:S06]  /*0140*/  IMAD.WIDE.U32 R4, R9, 0x2, R4 ;  /* 0x0000000209047825 */ /* 0x001fcc00078e0004 */
[----:B-1----:R-:W4:Y:S01]  /*0150*/  LDG.E.U16 R4, desc[UR6][R4.64] ;  /* 0x0000000604047981 */ /* 0x002f22000c1e1500 */
[----:B--2---:R-:W-:-:S05]  /*0160*/  IMAD.WIDE.U32 R2, R9, 0x2, R2 ;  /* 0x0000000209027825 */ /* 0x004fca00078e0002 */
[----:B------:R-:W2:Y:S01]  /*0170*/  LDG.E.U16 R0, desc[UR6][R2.64] ;  /* 0x0000000602007981 */ /* 0x000ea2000c1e1500 */
[----:B---3--:R-:W-:-:S06]  /*0180*/  IMAD.WIDE.U32 R6, R9, 0x2, R6 ;  /* 0x0000000209067825 */ /* 0x008fcc00078e0006 */
[----:B------:R-:W3:Y:S01]  /*0190*/  LDG.E.U16 R6, desc[UR6][R6.64] ;  /* 0x0000000606067981 */ /* 0x000ee2000c1e1500 */
[----:B----4-:R-:W-:-:S04]  /*01a0*/  IADD3 R9, PT, PT, RZ, -R4, RZ ;  /* 0x80000004ff097210 */ /* 0x010fc80007ffe0ff */
[----:B------:R-:W-:-:S04]  /*01b0*/  PRMT R9, R9, 0x7710, RZ ;  /* 0x0000771009097816 */ /* 0x000fc800000000ff */
[----:B--2---:R-:W-:-:S04]  /*01c0*/  IADD3 R0, PT, PT, R0, R9, RZ ;  /* 0x0000000900007210 */ /* 0x004fc80007ffe0ff */
[----:B------:R-:W-:Y:S02]  /*01d0*/  PRMT R5, R0, 0x9910, RZ ;  /* 0x0000991000057816 */ /* 0x000fe400000000ff */
[----:B---3--:R-:W-:-:S04]  /*01e0*/  PRMT R8, R6, 0x9910, RZ ;  /* 0x0000991006087816 */ /* 0x008fc800000000ff */
[----:B------:R-:W-:-:S05]  /*01f0*/  MOV R0, R8 ;  /* 0x0000000800007202 */ /* 0x000fca0000000f00 */
[----:B------:R-:W-:-:S05]  /*0200*/  IMAD R5, R0, R5, RZ ;  /* 0x0000000500057224 */ /* 0x000fca00078e02ff */
[----:B------:R-:W-:Y:S01]  /*0210*/  STG.E.U16 desc[UR6][R2.64], R5 ;  /* 0x0000000502007986 */ /* 0x000fe2000c101506 */
[----:B------:R-:W-:Y:S05]  /*0220*/  EXIT ;  /* 0x000000000000794d */ /* 0x000fea0003800000 */
.L_x_2:
        /* <DEDUP_REMOVED lines=13> */
.L_x_41:


//--------------------- .text._Z21CalcApertureSums_CudaPjPtS0_tt --------------------------
	.section	.text._Z21CalcApertureSums_CudaPjPtS0_tt,"ax",@progbits
	.align	128
        .global         _Z21CalcApertureSums_CudaPjPtS0_tt
        .type           _Z21CalcApertureSums_CudaPjPtS0_tt,@function
        .size           _Z21CalcApertureSums_CudaPjPtS0_tt,(.L_x_42 - _Z21CalcApertureSums_CudaPjPtS0_tt)
        .other          _Z21CalcApertureSums_CudaPjPtS0_tt,@"STO_CUDA_ENTRY STV_DEFAULT"
_Z21CalcApertureSums_CudaPjPtS0_tt:
.text._Z21CalcApertureSums_CudaPjPtS0_tt:
        /* <DEDUP_REMOVED lines=17> */
[----:B------:R-:W-:-:S04]  /*0110*/  IMAD R7, R5, UR4, R0 ;  /* 0x0000000405077c24 */ /* 0x000fc8000f8e0200 */
[----:B0-----:R-:W-:-:S05]  /*0120*/  IMAD.WIDE.U32 R2, R7, 0x2, R2 ;  /* 0x0000000207027825 */ /* 0x001fca00078e0002 */
[----:B-1----:R-:W2:Y:S01]  /*0130*/  LDG.E.U16 R9, desc[UR6][R2.64] ;  /* 0x0000000602097981 */ /* 0x002ea2000c1e1500 */
[----:B------:R-:W-:Y:S01]  /*0140*/  BSSY.RECONVERGENT B0, `(.L_x_3) ;  /* 0x0000009000007945 */ /* 0x000fe20003800200 */
[----:B--2---:R-:W-:-:S13]  /*0150*/  ISETP.NE.AND P0, PT, R9, RZ, PT ;  /* 0x000000ff0900720c */ /* 0x004fda0003f05270 */
[----:B------:R-:W-:Y:S05]  /*0160*/  @!P0 BRA `(.L_x_4) ;  /* 0x0000000000188947 */ /* 0x000fea0003800000 */
[----:B------:R-:W0:Y:S08]  /*0170*/  LDC.64 R4, c[0x0][0x388] ;  /* 0x0000e200ff047b82 */ /* 0x000e300000000a00 */
[----:B------:R-:W1:Y:S01]  /*0180*/  LDC.64 R2, c[0x0][0x380] ;  /* 0x0000e000ff027b82 */ /* 0x000e620000000a00 */
[----:B0-----:R-:W-:-:S06]  /*0190*/  IMAD.WIDE.U32 R4, R7, 0x2, R4 ;  /* 0x0000000207047825 */ /* 0x001fcc00078e0004 */
[----:B------:R-:W2:Y:S01]  /*01a0*/  LDG.E.U16 R5, desc[UR6][R4.64] ;  /* 0x0000000604057981 */ /* 0x000ea2000c1e1500 */
[----:B-1----:R-:W-:-:S05]  /*01b0*/  IMAD.WIDE.U32 R2, R9, 0x4, R2 ;  /* 0x0000000409027825 */ /* 0x002fca00078e0002 */
[----:B--2---:R0:W-:Y:S02]  /*01c0*/  REDG.E.ADD.STRONG.GPU desc[UR6][R2.64+-0x4], R5 ;  /* 0xfffffc050200798e */ /* 0x0041e4000c12e106 */
.L_x_4:
[----:B------:R-:W-:Y:S05]  /*01d0*/  BSYNC.RECONVERGENT B0 ;  /* 0x0000000000007941 */ /* 0x000fea0003800200 */
.L_x_3:
[----:B------:R-:W-:Y:S06]  /*01e0*/  BAR.SYNC.DEFER_BLOCKING 0x0 ;  /* 0x0000000000007b1d */ /* 0x000fec0000010000 */
[----:B------:R-:W-:Y:S05]  /*01f0*/  EXIT ;  /* 0x000000000000794d */ /* 0x000fea0003800000 */
.L_x_5:
        /* <DEDUP_REMOVED lines=16> */
.L_x_42:


//--------------------- .text._Z24BuildHistogramImage_CudaPhPjtttj --------------------------
	.section	.text._Z24BuildHistogramImage_CudaPhPjtttj,"ax",@progbits
	.align	128
        .global         _Z24BuildHistogramImage_CudaPhPjtttj
        .type           _Z24BuildHistogramImage_CudaPhPjtttj,@function
        .size           _Z24BuildHistogramImage_CudaPhPjtttj,(.L_x_38 - _Z24BuildHistogramImage_CudaPhPjtttj)
        .other          _Z24BuildHistogramImage_CudaPhPjtttj,@"STO_CUDA_ENTRY STV_DEFAULT"
_Z24BuildHistogramImage_CudaPhPjtttj:
.text._Z24BuildHistogramImage_CudaPhPjtttj:
        /* <DEDUP_REMOVED lines=11> */
[----:B------:R-:W-:Y:S01]  /*00b0*/  ISETP.GE.U32.AND P0, PT, R4, UR4, PT ;  /* 0x0000000404007c0c */ /* 0x000fe2000bf06070 */
[----:B-1----:R-:W-:-:S05]  /*00c0*/  IMAD R3, R3, UR5, R0 ;  /* 0x0000000503037c24 */ /* 0x002fca000f8e0200 */
[----:B---3--:R-:W-:-:S13]  /*00d0*/  ISETP.GE.U32.OR P0, PT, R3, UR6, P0 ;  /* 0x0000000603007c0c */ /* 0x008fda0008706470 */
[----:B------:R-:W-:Y:S05]  /*00e0*/  @P0 EXIT ;  /* 0x000000000000094d */ /* 0x000fea0003800000 */
[----:B------:R-:W0:Y:S01]  /*00f0*/  LDCU UR5, c[0x0][0x390] ;  /* 0x00007200ff0577ac */ /* 0x000e220008000800 */
[----:B------:R-:W-:Y:S01]  /*0100*/  IMAD R2, R4, UR6, R3 ;  /* 0x0000000604027c24 */ /* 0x000fe2000f8e0203 */
[----:B------:R-:W-:Y:S01]  /*0110*/  MOV R11, 0x170 ;  /* 0x00000170000b7802 */ /* 0x000fe20000000f00 */
[----:B------:R-:W-:Y:S02]  /*0120*/  IMAD.U32 R9, RZ, RZ, UR6 ;  /* 0x00000006ff097e24 */ /* 0x000fe4000f8e00ff */
[----:B------:R-:W-:Y:S01]  /*0130*/  IMAD.SHL.U32 R2, R2, 0x4, RZ ;  /* 0x0000000402027824 */ /* 0x000fe200078e00ff */
[----:B0-----:R-:W-:-:S06]  /*0140*/  ULOP3.LUT UR5, UR5, 0xffff, URZ, 0xc0, !UPT ;  /* 0x0000ffff05057892 */ /* 0x001fcc000f8ec0ff */
[----:B------:R-:W-:-:S07]  /*0150*/  IMAD.U32 R6, RZ, RZ, UR5 ;  /* 0x00000005ff067e24 */ /* 0x000fce000f8e00ff */
[----:B------:R-:W-:Y:S05]  /*0160*/  CALL.REL.NOINC `($__internal_0_$__cuda_sm20_div_u16) ;  /* 0x0000000000d87944 */ /* 0x000fea0003c00000 */
[----:B------:R-:W-:Y:S01]  /*0170*/  LOP3.LUT R6, R10, 0xffff, RZ, 0xc0, !PT ;  /* 0x0000ffff0a067812 */ /* 0x000fe200078ec0ff */
[----:B------:R-:W0:Y:S01]  /*0180*/  LDCU.64 UR6, c[0x0][0x358] ;  /* 0x00006b00ff0677ac */ /* 0x000e220008000a00 */
[----:B------:R-:W-:Y:S02]  /*0190*/  LOP3.LUT R9, R3, 0xffff, RZ, 0xc0, !PT ;  /* 0x0000ffff03097812 */ /* 0x000fe400078ec0ff */
[----:B------:R-:W-:-:S07]  /*01a0*/  MOV R11, 0x1c0 ;  /* 0x000001c0000b7802 */ /* 0x000fce0000000f00 */
[----:B0-----:R-:W-:Y:S05]  /*01b0*/  CALL.REL.NOINC `($__internal_0_$__cuda_sm20_div_u16) ;  /* 0x0000000000c47944 */ /* 0x001fea0003c00000 */
[----:B------:R-:W0:Y:S01]  /*01c0*/  LDCU.U16 UR8, c[0x0][0x390] ;  /* 0x00007200ff0877ac */ /* 0x000e220008000400 */
[----:B------:R-:W1:Y:S01]  /*01d0*/  LDC.64 R6, c[0x0][0x388] ;  /* 0x0000e200ff067b82 */ /* 0x000e620000000a00 */
[----:B------:R-:W2:Y:S01]  /*01e0*/  LDCU.U16 UR5, c[0x0][0x394] ;  /* 0x00007280ff0577ac */ /* 0x000ea20008000400 */
[----:B0-----:R-:W-:Y:S01]  /*01f0*/  VIMNMX.U16x2 R0, PT, PT, R10, UR8, PT ;  /* 0x000000080a007c48 */ /* 0x001fe2000bfe0200 */
[----:B------:R-:W0:Y:S03]  /*0200*/  LDCU UR8, c[0x0][0x398] ;  /* 0x00007300ff0877ac */ /* 0x000e260008000800 */
[----:B------:R-:W-:-:S05]  /*0210*/  LOP3.LUT R3, R0, 0xffff, RZ, 0xc0, !PT ;  /* 0x0000ffff00037812 */ /* 0x000fca00078ec0ff */
[----:B-1----:R-:W-:-:S06]  /*0220*/  IMAD.WIDE.U32 R6, R3, 0x4, R6 ;  /* 0x0000000403067825 */ /* 0x002fcc00078e0006 */
[----:B------:R-:W3:Y:S01]  /*0230*/  LDG.E R6, desc[UR6][R6.64] ;  /* 0x0000000606067981 */ /* 0x000ee2000c1e1900 */
[----:B--2---:R-:W-:Y:S01]  /*0240*/  I2FP.F32.U32 R3, UR5 ;  /* 0x0000000500037c45 */ /* 0x004fe20008201000 */
[----:B------:R-:W-:Y:S01]  /*0250*/  BSSY.RECONVERGENT B0, `(.L_x_6) ;  /* 0x000000f000007945 */ /* 0x000fe20003800200 */
[----:B0-----:R-:W-:-:S04]  /*0260*/  I2FP.F32.U32 R5, UR8 ;  /* 0x0000000800057c45 */ /* 0x001fc80008201000 */
[----:B------:R-:W0:Y:S02]  /*0270*/  MUFU.RCP R8, R5 ;  /* 0x0000000500087308 */ /* 0x000e240000001000 */
[----:B0-----:R-:W-:-:S04]  /*0280*/  FFMA R9, -R5, R8, 1 ;  /* 0x3f80000005097423 */ /* 0x001fc80000000108 */
[----:B------:R-:W-:Y:S01]  /*0290*/  FFMA R9, R8, R9, R8 ;  /* 0x0000000908097223 */ /* 0x000fe20000000008 */
[----:B---3--:R-:W-:-:S05]  /*02a0*/  I2FP.F32.U32 R0, R6 ;  /* 0x0000000600007245 */ /* 0x008fca0000201000 */
[----:B------:R-:W-:-:S04]  /*02b0*/  FMUL R0, R0, R3 ;  /* 0x0000000300007220 */ /* 0x000fc80000400000 */
[----:B------:R-:W0:Y:S01]  /*02c0*/  FCHK P0, R0, R5 ;  /* 0x0000000500007302 */ /* 0x000e220000000000 */
[----:B------:R-:W-:-:S04]  /*02d0*/  FFMA R6, R0, R9, RZ ;  /* 0x0000000900067223 */ /* 0x000fc800000000ff */
[----:B------:R-:W-:-:S04]  /*02e0*/  FFMA R3, -R5, R6, R0 ;  /* 0x0000000605037223 */ /* 0x000fc80000000100 */
[----:B------:R-:W-:Y:S01]  /*02f0*/  FFMA R3, R9, R3, R6 ;  /* 0x0000000309037223 */ /* 0x000fe20000000006 */
[----:B0-----:R-:W-:Y:S06]  /*0300*/  @!P0 BRA `(.L_x_7) ;  /* 0x00000000000c8947 */ /* 0x001fec0003800000 */
[----:B------:R-:W-:-:S07]  /*0310*/  MOV R6, 0x330 ;  /* 0x0000033000067802 */ /* 0x000fce0000000f00 */
[----:B------:R-:W-:Y:S05]  /*0320*/  CALL.REL.NOINC `($__internal_1_$__cuda_sm3x_div_rn_noftz_f32_slowpath) ;  /* 0x0000000000b47944 */ /* 0x000fea0003c00000 */
[----:B------:R-:W-:-:S07]  /*0330*/  IMAD.MOV.U32 R3, RZ, RZ, R0 ;  /* 0x000000ffff037224 */ /* 0x000fce00078e0000 */
.L_x_7:
[----:B------:R-:W-:Y:S05]  /*0340*/  BSYNC.RECONVERGENT B0 ;  /* 0x0000000000007941 */ /* 0x000fea0003800200 */
.L_x_6:
[----:B------:R-:W0:Y:S02]  /*0350*/  F2I.U32.TRUNC.NTZ R3, R3 ;  /* 0x0000000300037305 */ /* 0x000e24000020f000 */
[----:B0-----:R-:W-:-:S05]  /*0360*/  VIMNMX.U32 R0, PT, PT, R3, UR4, !PT ;  /* 0x0000000403007c48 */ /* 0x001fca000ffe0000 */
[----:B------:R-:W-:-:S05]  /*0370*/  IMAD.IADD R5, R0, 0x1, -R3 ;  /* 0x0000000100057824 */ /* 0x000fca00078e0a03 */
[----:B------:R-:W-:-:S13]  /*0380*/  ISETP.GE.U32.AND P0, PT, R4, R5, PT ;  /* 0x000000050400720c */ /* 0x000fda0003f06070 */
[----:B------:R-:W-:Y:S05]  /*0390*/  @P0 BRA `(.L_x_8) ;  /* 0x0000000000280947 */ /* 0x000fea0003800000 */
[----:B------:R-:W0:Y:S01]  /*03a0*/  LDCU.64 UR4, c[0x0][0x380] ;  /* 0x00007000ff0477ac */ /* 0x000e220008000a00 */
[----:B------:R-:W-:Y:S02]  /*03b0*/  IMAD.MOV.U32 R0, RZ, RZ, 0xdc ;  /* 0x000000dcff007424 */ /* 0x000fe400078e00ff */
[----:B------:R-:W-:Y:S01]  /*03c0*/  IMAD.MOV.U32 R4, RZ, RZ, 0xff ;  /* 0x000000ffff047424 */ /* 0x000fe200078e00ff */
[----:B0-----:R-:W-:-:S05]  /*03d0*/  IADD3 R2, P0, PT, R2, UR4, RZ ;  /* 0x0000000402027c10 */ /* 0x001fca000ff1e0ff */
[----:B------:R-:W-:-:S05]  /*03e0*/  IMAD.X R3, RZ, RZ, UR5, P0 ;  /* 0x00000005ff037e24 */ /* 0x000fca00080e06ff */
[----:B------:R-:W-:Y:S04]  /*03f0*/  STG.E.U8 desc[UR6][R2.64], R0 ;  /* 0x0000000002007986 */ /* 0x000fe8000c101106 */
[----:B------:R-:W-:Y:S04]  /*0400*/  STG.E.U8 desc[UR6][R2.64+0x1], R0 ;  /* 0x0000010002007986 */ /* 0x000fe8000c101106 */
[----:B------:R-:W-:Y:S04]  /*0410*/  STG.E.U8 desc[UR6][R2.64+0x2], R0 ;  /* 0x0000020002007986 */ /* 0x000fe8000c101106 */
[----:B------:R-:W-:Y:S01]  /*0420*/  STG.E.U8 desc[UR6][R2.64+0x3], R4 ;  /* 0x0000030402007986 */ /* 0x000fe2000c101106 */
[----:B------:R-:W-:Y:S05]  /*0430*/  EXIT ;  /* 0x000000000000794d */ /* 0x000fea0003800000 */
.L_x_8:
[----:B------:R-:W0:Y:S01]  /*0440*/  LDCU.64 UR4, c[0x0][0x380] ;  /* 0x00007000ff0477ac */ /* 0x000e220008000a00 */
[----:B------:R-:W-:Y:S01]  /*0450*/  IMAD.MOV.U32 R0, RZ, RZ, 0xff ;  /* 0x000000ffff007424 */ /* 0x000fe200078e00ff */
[----:B0-----:R-:W-:-:S05]  /*0460*/  IADD3 R2, P0, PT, R2, UR4, RZ ;  /* 0x0000000402027c10 */ /* 0x001fca000ff1e0ff */
[----:B------:R-:W-:-:S05]  /*0470*/  IMAD.X R3, RZ, RZ, UR5, P0 ;  /* 0x00000005ff037e24 */ /* 0x000fca00080e06ff */
[----:B------:R-:W-:Y:S04]  /*0480*/  STG.E.U8 desc[UR6][R2.64+0x3], R0 ;  /* 0x0000030002007986 */ /* 0x000fe8000c101106 */
[----:B------:R-:W-:Y:S04]  /*0490*/  STG.E.U8 desc[UR6][R2.64], RZ ;  /* 0x000000ff02007986 */ /* 0x000fe8000c101106 */
[----:B------:R-:W-:Y:S04]  /*04a0*/  STG.E.U8 desc[UR6][R2.64+0x1], RZ ;  /* 0x000001ff02007986 */ /* 0x000fe8000c101106 */
[----:B------:R-:W-:Y:S01]  /*04b0*/  STG.E.U8 desc[UR6][R2.64+0x2], RZ ;  /* 0x000002ff02007986 */ /* 0x000fe2000c101106 */
[----:B------:R-:W-:Y:S05]  /*04c0*/  EXIT ;  /* 0x000000000000794d */ /* 0x000fea0003800000 */
        .weak           $__internal_0_$__cuda_sm20_div_u16
        .type           $__internal_0_$__cuda_sm20_div_u16,@function
        .size           $__internal_0_$__cuda_sm20_div_u16,($__internal_1_$__cuda_sm3x_div_rn_noftz_f32_slowpath - $__internal_0_$__cuda_sm20_div_u16)
$__internal_0_$__cuda_sm20_div_u16:
[----:B------:R-:W0:Y:S01]  /*04d0*/  I2F.U16 R0, R6 ;  /* 0x0000000600007306 */ /* 0x000e220000101000 */
[----:B------:R-:W-:Y:S02]  /*04e0*/  IMAD.MOV.U32 R5, RZ, RZ, 0x4b800000 ;  /* 0x4b800000ff057424 */ /* 0x000fe400078e00ff */
[----:B------:R-:W-:Y:S01]  /*04f0*/  IMAD.MOV.U32 R7, RZ, RZ, 0x0 ;  /* 0x00000000ff077424 */ /* 0x000fe200078e00ff */
[C---:B0-----:R-:W-:Y:S02]  /*0500*/  FSETP.GEU.AND P1, PT, |R0|.reuse, 1.175494350822287508e-38, PT ;  /* 0x008000000000780b */ /* 0x041fe40003f2e200 */
[----:B------:R-:W-:Y:S02]  /*0510*/  FSETP.GT.AND P0, PT, |R0|, 8.50705917302346158658e+37, PT ;  /* 0x7e8000000000780b */ /* 0x000fe40003f04200 */
[----:B------:R-:W-:-:S04]  /*0520*/  FSEL R5, R5, 1, !P1 ;  /* 0x3f80000005057808 */ /* 0x000fc80004800000 */
[----:B------:R-:W-:Y:S02]  /*0530*/  FSEL R5, R5, 0.25, !P0 ;  /* 0x3e80000005057808 */ /* 0x000fe40004000000 */
[----:B------:R-:W-:Y:S01]  /*0540*/  ISETP.NE.U32.AND P0, PT, R6, RZ, PT ;  /* 0x000000ff0600720c */ /* 0x000fe20003f05070 */
[----:B------:R-:W-:Y:S02]  /*0550*/  IMAD.MOV.U32 R6, RZ, RZ, R11 ;  /* 0x000000ffff067224 */ /* 0x000fe400078e000b */
[----:B------:R-:W-:Y:S02]  /*0560*/  FMUL R8, R0, R5 ;  /* 0x0000000500087220 */ /* 0x000fe40000400000 */
[----:B------:R-:W-:Y:S08]  /*0570*/  I2F.U16.RZ R0, R9 ;  /* 0x0000000900007306 */ /* 0x000ff0000010d000 */
[----:B------:R-:W0:Y:S02]  /*0580*/  MUFU.RCP R8, R8 ;  /* 0x0000000800087308 */ /* 0x000e240000001000 */
[----:B0-----:R-:W-:-:S04]  /*0590*/  FMUL R5, R5, R8 ;  /* 0x0000000805057220 */ /* 0x001fc80000400000 */
[----:B------:R-:W-:-:S04]  /*05a0*/  VIADD R5, R5, 0x2 ;  /* 0x0000000205057836 */ /* 0x000fc80000000000 */
[----:B------:R-:W-:-:S06]  /*05b0*/  FMUL.RZ R0, R0, R5 ;  /* 0x0000000500007220 */ /* 0x000fcc000040c000 */
[----:B------:R-:W0:Y:S02]  /*05c0*/  F2I.U32.TRUNC.NTZ R0, R0 ;  /* 0x0000000000007305 */ /* 0x000e24000020f000 */
[----:B0-----:R-:W-:Y:S01]  /*05d0*/  LOP3.LUT R10, R0, 0xffff, RZ, 0xc0, !PT ;  /* 0x0000ffff000a7812 */ /* 0x001fe200078ec0ff */
[----:B------:R-:W-:Y:S01]  /*05e0*/  @!P0 IMAD.MOV.U32 R10, RZ, RZ, -0x1 ;  /* 0xffffffffff0a8424 */ /* 0x000fe200078e00ff */
[----:B------:R-:W-:Y:S06]  /*05f0*/  RET.REL.NODEC R6 `(_Z24BuildHistogramImage_CudaPhPjtttj) ;  /* 0xfffffff806807950 */ /* 0x000fec0003c3ffff */
        .weak           $__internal_1_$__cuda_sm3x_div_rn_noftz_f32_slowpath
        .type           $__internal_1_$__cuda_sm3x_div_rn_noftz_f32_slowpath,@function
        .size           $__internal_1_$__cuda_sm3x_div_rn_noftz_f32_slowpath,(.L_x_38 - $__internal_1_$__cuda_sm3x_div_rn_noftz_f32_slowpath)
$__internal_1_$__cuda_sm3x_div_rn_noftz_f32_slowpath:
[----:B------:R-:W-:Y:S01]  /*0600*/  SHF.R.U32.HI R7, RZ, 0x17, R5 ;  /* 0x00000017ff077819 */ /* 0x000fe20000011605 */
[----:B------:R-:W-:Y:S01]  /*0610*/  BSSY.RECONVERGENT B1, `(.L_x_9) ;  /* 0x0000064000017945 */ /* 0x000fe20003800200 */
[--C-:B------:R-:W-:Y:S01]  /*0620*/  SHF.R.U32.HI R3, RZ, 0x17, R0.reuse ;  /* 0x00000017ff037819 */ /* 0x100fe20000011600 */
[----:B------:R-:W-:Y:S01]  /*0630*/  IMAD.MOV.U32 R8, RZ, RZ, R0 ;  /* 0x000000ffff087224 */ /* 0x000fe200078e0000 */
[----:B------:R-:W-:Y:S02]  /*0640*/  LOP3.LUT R7, R7, 0xff, RZ, 0xc0, !PT ;  /* 0x000000ff07077812 */ /* 0x000fe400078ec0ff */
[----:B------:R-:W-:-:S03]  /*0650*/  LOP3.LUT R12, R3, 0xff, RZ, 0xc0, !PT ;  /* 0x000000ff030c7812 */ /* 0x000fc600078ec0ff */
[----:B------:R-:W-:Y:S02]  /*0660*/  VIADD R10, R7, 0xffffffff ;  /* 0xffffffff070a7836 */ /* 0x000fe40000000000 */
[----:B------:R-:W-:-:S03]  /*0670*/  VIADD R11, R12, 0xffffffff ;  /* 0xffffffff0c0b7836 */ /* 0x000fc60000000000 */
[----:B------:R-:W-:-:S04]  /*0680*/  ISETP.GT.U32.AND P0, PT, R10, 0xfd, PT ;  /* 0x000000fd0a00780c */ /* 0x000fc80003f04070 */
[----:B------:R-:W-:-:S13]  /*0690*/  ISETP.GT.U32.OR P0, PT, R11, 0xfd, P0 ;  /* 0x000000fd0b00780c */ /* 0x000fda0000704470 */
[----:B------:R-:W-:Y:S01]  /*06a0*/  @!P0 IMAD.MOV.U32 R9, RZ, RZ, RZ ;  /* 0x000000ffff098224 */ /* 0x000fe200078e00ff */
[----:B------:R-:W-:Y:S06]  /*06b0*/  @!P0 BRA `(.L_x_10) ;  /* 0x0000000000608947 */ /* 0x000fec0003800000 */
[----:B------:R-:W-:Y:S01]  /*06c0*/  FSETP.GTU.FTZ.AND P0, PT, |R0|, +INF , PT ;  /* 0x7f8000000000780b */ /* 0x000fe20003f1c200 */
[----:B------:R-:W-:Y:S01]  /*06d0*/  IMAD.MOV.U32 R3, RZ, RZ, R5 ;  /* 0x000000ffff037224 */ /* 0x000fe200078e0005 */
[----:B------:R-:W-:-:S04]  /*06e0*/  FSETP.GTU.FTZ.AND P1, PT, |R5|, +INF , PT ;  /* 0x7f8000000500780b */ /* 0x000fc80003f3c200 */
[----:B------:R-:W-:-:S13]  /*06f0*/  PLOP3.LUT P0, PT, P0, P1, PT, 0xf8, 0x8f ;  /* 0x00000000008f781c */ /* 0x000fda0000703f70 */
[----:B------:R-:W-:Y:S05]  /*0700*/  @P0 BRA `(.L_x_11) ;  /* 0x00000004004c0947 */ /* 0x000fea0003800000 */
[----:B------:R-:W-:-:S13]  /*0710*/  LOP3.LUT P0, RZ, R5, 0x7fffffff, R8, 0xc8, !PT ;  /* 0x7fffffff05ff7812 */ /* 0x000fda000780c808 */
[----:B------:R-:W-:Y:S05]  /*0720*/  @!P0 BRA `(.L_x_12) ;  /* 0x00000004003c8947 */ /* 0x000fea0003800000 */
[C---:B------:R-:W-:Y:S02]  /*0730*/  FSETP.NEU.FTZ.AND P2, PT, |R0|.reuse, +INF , PT ;  /* 0x7f8000000000780b */ /* 0x040fe40003f5d200 */
[----:B------:R-:W-:Y:S02]  /*0740*/  FSETP.NEU.FTZ.AND P1, PT, |R3|, +INF , PT ;  /* 0x7f8000000300780b */ /* 0x000fe40003f3d200 */
[----:B------:R-:W-:-:S11]  /*0750*/  FSETP.NEU.FTZ.AND P0, PT, |R0|, +INF , PT ;  /* 0x7f8000000000780b */ /* 0x000fd60003f1d200 */
[----:B------:R-:W-:Y:S05]  /*0760*/  @!P1 BRA !P2, `(.L_x_12) ;  /* 0x00000004002c9947 */ /* 0x000fea0005000000 */
[----:B------:R-:W-:-:S04]  /*0770*/  LOP3.LUT P2, RZ, R8, 0x7fffffff, RZ, 0xc0, !PT ;  /* 0x7fffffff08ff7812 */ /* 0x000fc8000784c0ff */
[----:B------:R-:W-:-:S13]  /*0780*/  PLOP3.LUT P1, PT, P1, P2, PT, 0x2f, 0xf2 ;  /* 0x0000000000f2781c */ /* 0x000fda0000f24577 */
[----:B------:R-:W-:Y:S05]  /*0790*/  @P1 BRA `(.L_x_13) ;  /* 0x0000000400181947 */ /* 0x000fea0003800000 */
[----:B------:R-:W-:-:S04]  /*07a0*/  LOP3.LUT P1, RZ, R5, 0x7fffffff, RZ, 0xc0, !PT ;  /* 0x7fffffff05ff7812 */ /* 0x000fc8000782c0ff */
[----:B------:R-:W-:-:S13]  /*07b0*/  PLOP3.LUT P0, PT, P0, P1, PT, 0x2f, 0xf2 ;  /* 0x0000000000f2781c */ /* 0x000fda0000702577 */
[----:B------:R-:W-:Y:S05]  /*07c0*/  @P0 BRA `(.L_x_14) ;  /* 0x0000000400000947 */ /* 0x000fea0003800000 */
[----:B------:R-:W-:Y:S02]  /*07d0*/  ISETP.GE.AND P0, PT, R11, RZ, PT ;  /* 0x000000ff0b00720c */ /* 0x000fe40003f06270 */
[----:B------:R-:W-:-:S11]  /*07e0*/  ISETP.GE.AND P1, PT, R10, RZ, PT ;  /* 0x000000ff0a00720c */ /* 0x000fd60003f26270 */
[----:B------:R-:W-:Y:S02]  /*07f0*/  @P0 IMAD.MOV.U32 R9, RZ, RZ, RZ ;  /* 0x000000ffff090224 */ /* 0x000fe400078e00ff */
[----:B------:R-:W-:Y:S01]  /*0800*/  @!P0 FFMA R8, R0, 1.84467440737095516160e+19, RZ ;  /* 0x5f80000000088823 */ /* 0x000fe200000000ff */
[----:B------:R-:W-:Y:S02]  /*0810*/  @!P0 IMAD.MOV.U32 R9, RZ, RZ, -0x40 ;  /* 0xffffffc0ff098424 */ /* 0x000fe400078e00ff */
[----:B------:R-:W-:Y:S02]  /*0820*/  @!P1 FFMA R5, R3, 1.84467440737095516160e+19, RZ ;  /* 0x5f80000003059823 */ /* 0x000fe400000000ff */
[----:B------:R-:W-:-:S07]  /*0830*/  @!P1 VIADD R9, R9, 0x40 ;  /* 0x0000004009099836 */ /* 0x000fce0000000000 */
.L_x_10:
[----:B------:R-:W-:Y:S01]  /*0840*/  LEA R0, R7, 0xc0800000, 0x17 ;  /* 0xc080000007007811 */ /* 0x000fe200078eb8ff */
[----:B------:R-:W-:Y:S01]  /*0850*/  VIADD R3, R12, 0xffffff81 ;  /* 0xffffff810c037836 */ /* 0x000fe20000000000 */
[----:B------:R-:W-:Y:S03]  /*0860*/  BSSY.RECONVERGENT B2, `(.L_x_15) ;  /* 0x0000035000027945 */ /* 0x000fe60003800200 */
[----:B------:R-:W-:Y:S02]  /*0870*/  IMAD.IADD R5, R5, 0x1, -R0 ;  /* 0x0000000105057824 */ /* 0x000fe400078e0a00 */
[----:B------:R-:W-:Y:S02]  /*0880*/  IMAD R0, R3, -0x800000, R8 ;  /* 0xff80000003007824 */ /* 0x000fe400078e0208 */
[----:B------:R-:W0:Y:S01]  /*0890*/  MUFU.RCP R10, R5 ;  /* 0x00000005000a7308 */ /* 0x000e220000001000 */
[----:B------:R-:W-:-:S04]  /*08a0*/  FADD.FTZ R11, -R5, -RZ ;  /* 0x800000ff050b7221 */ /* 0x000fc80000010100 */
[----:B0-----:R-:W-:-:S04]  /*08b0*/  FFMA R13, R10, R11, 1 ;  /* 0x3f8000000a0d7423 */ /* 0x001fc8000000000b */
[----:B------:R-:W-:-:S04]  /*08c0*/  FFMA R15, R10, R13, R10 ;  /* 0x0000000d0a0f7223 */ /* 0x000fc8000000000a */
[----:B------:R-:W-:-:S04]  /*08d0*/  FFMA R8, R0, R15, RZ ;  /* 0x0000000f00087223 */ /* 0x000fc800000000ff */
[----:B------:R-:W-:-:S04]  /*08e0*/  FFMA R13, R11, R8, R0 ;  /* 0x000000080b0d7223 */ /* 0x000fc80000000000 */
[----:B------:R-:W-:Y:S01]  /*08f0*/  FFMA R10, R15, R13, R8 ;  /* 0x0000000d0f0a7223 */ /* 0x000fe20000000008 */
[----:B------:R-:W-:-:S03]  /*0900*/  IADD3 R8, PT, PT, R3, 0x7f, -R7 ;  /* 0x0000007f03087810 */ /* 0x000fc60007ffe807 */
[----:B------:R-:W-:Y:S02]  /*0910*/  FFMA R11, R11, R10, R0 ;  /* 0x0000000a0b0b7223 */ /* 0x000fe40000000000 */
[----:B------:R-:W-:Y:S02]  /*0920*/  IMAD.IADD R8, R8, 0x1, R9 ;  /* 0x0000000108087824 */ /* 0x000fe400078e0209 */
[----:B------:R-:W-:-:S05]  /*0930*/  FFMA R0, R15, R11, R10 ;  /* 0x0000000b0f007223 */ /* 0x000fca000000000a */
[----:B------:R-:W-:-:S04]  /*0940*/  SHF.R.U32.HI R3, RZ, 0x17, R0 ;  /* 0x00000017ff037819 */ /* 0x000fc80000011600 */
[----:B------:R-:W-:-:S05]  /*0950*/  LOP3.LUT R3, R3, 0xff, RZ, 0xc0, !PT ;  /* 0x000000ff03037812 */ /* 0x000fca00078ec0ff */
[----:B------:R-:W-:-:S04]  /*0960*/  IMAD.IADD R7, R3, 0x1, R8 ;  /* 0x0000000103077824 */ /* 0x000fc800078e0208 */
[----:B------:R-:W-:-:S05]  /*0970*/  VIADD R3, R7, 0xffffffff ;  /* 0xffffffff07037836 */ /* 0x000fca0000000000 */
[----:B------:R-:W-:-:S13]  /*0980*/  ISETP.GE.U32.AND P0, PT, R3, 0xfe, PT ;  /* 0x000000fe0300780c */ /* 0x000fda0003f06070 */
[----:B------:R-:W-:Y:S05]  /*0990*/  @!P0 BRA `(.L_x_16) ;  /* 0x0000000000808947 */ /* 0x000fea0003800000 */
[----:B------:R-:W-:-:S13]  /*09a0*/  ISETP.GT.AND P0, PT, R7, 0xfe, PT ;  /* 0x000000fe0700780c */ /* 0x000fda0003f04270 */
[----:B------:R-:W-:Y:S05]  /*09b0*/  @P0 BRA `(.L_x_17) ;  /* 0x00000000006c0947 */ /* 0x000fea0003800000 */
[----:B------:R-:W-:-:S13]  /*09c0*/  ISETP.GE.AND P0, PT, R7, 0x1, PT ;  /* 0x000000010700780c */ /* 0x000fda0003f06270 */
[----:B------:R-:W-:Y:S05]  /*09d0*/  @P0 BRA `(.L_x_18) ;  /* 0x0000000000740947 */ /* 0x000fea0003800000 */
[----:B------:R-:W-:Y:S02]  /*09e0*/  ISETP.GE.AND P0, PT, R7, -0x18, PT ;  /* 0xffffffe80700780c */ /* 0x000fe40003f06270 */
[----:B------:R-:W-:-:S11]  /*09f0*/  LOP3.LUT R0, R0, 0x80000000, RZ, 0xc0, !PT ;  /* 0x8000000000007812 */ /* 0x000fd600078ec0ff */
[----:B------:R-:W-:Y:S05]  /*0a00*/  @!P0 BRA `(.L_x_18) ;  /* 0x0000000000688947 */ /* 0x000fea0003800000 */
[CCC-:B------:R-:W-:Y:S01]  /*0a10*/  FFMA.RZ R3, R15.reuse, R11.reuse, R10.reuse ;  /* 0x0000000b0f037223 */ /* 0x1c0fe2000000c00a */
[-CC-:B------:R-:W-:Y:S01]  /*0a20*/  FFMA.RM R8, R15, R11.reuse, R10.reuse ;  /* 0x0000000b0f087223 */ /* 0x180fe2000000400a */
[C---:B------:R-:W-:Y:S02]  /*0a30*/  ISETP.NE.AND P2, PT, R7.reuse, RZ, PT ;  /* 0x000000ff0700720c */ /* 0x040fe40003f45270 */
[----:B------:R-:W-:Y:S02]  /*0a40*/  ISETP.NE.AND P1, PT, R7, RZ, PT ;  /* 0x000000ff0700720c */ /* 0x000fe40003f25270 */
[----:B------:R-:W-:Y:S01]  /*0a50*/  LOP3.LUT R5, R3, 0x7fffff, RZ, 0xc0, !PT ;  /* 0x007fffff03057812 */ /* 0x000fe200078ec0ff */
[----:B------:R-:W-:Y:S01]  /*0a60*/  FFMA.RP R3, R15, R11, R10 ;  /* 0x0000000b0f037223 */ /* 0x000fe2000000800a */
[----:B------:R-:W-:Y:S02]  /*0a70*/  VIADD R10, R7, 0x20 ;  /* 0x00000020070a7836 */ /* 0x000fe40000000000 */
[----:B------:R-:W-:Y:S01]  /*0a80*/  LOP3.LUT R5, R5, 0x800000, RZ, 0xfc, !PT ;  /* 0x0080000005057812 */ /* 0x000fe200078efcff */
[----:B------:R-:W-:Y:S01]  /*0a90*/  IMAD.MOV R7, RZ, RZ, -R7 ;  /* 0x000000ffff077224 */ /* 0x000fe200078e0a07 */
[----:B------:R-:W-:-:S02]  /*0aa0*/  FSETP.NEU.FTZ.AND P0, PT, R3, R8, PT ;  /* 0x000000080300720b */ /* 0x000fc40003f1d000 */
[----:B------:R-:W-:Y:S02]  /*0ab0*/  SHF.L.U32 R10, R5, R10, RZ ;  /* 0x0000000a050a7219 */ /* 0x000fe400000006ff */
[----:B------:R-:W-:Y:S02]  /*0ac0*/  SEL R8, R7, RZ, P2 ;  /* 0x000000ff07087207 */ /* 0x000fe40001000000 */
[----:B------:R-:W-:Y:S02]  /*0ad0*/  ISETP.NE.AND P1, PT, R10, RZ, P1 ;  /* 0x000000ff0a00720c */ /* 0x000fe40000f25270 */
[----:B------:R-:W-:Y:S02]  /*0ae0*/  SHF.R.U32.HI R8, RZ, R8, R5 ;  /* 0x00000008ff087219 */ /* 0x000fe40000011605 */
[----:B------:R-:W-:Y:S02]  /*0af0*/  PLOP3.LUT P0, PT, P0, P1, PT, 0xf8, 0x8f ;  /* 0x00000000008f781c */ /* 0x000fe40000703f70 */
[----:B------:R-:W-:-:S02]  /*0b00*/  SHF.R.U32.HI R10, RZ, 0x1, R8 ;  /* 0x00000001ff0a7819 */ /* 0x000fc40000011608 */
[----:B------:R-:W-:-:S04]  /*0b10*/  SEL R3, RZ, 0x1, !P0 ;  /* 0x00000001ff037807 */ /* 0x000fc80004000000 */
[----:B------:R-:W-:-:S04]  /*0b20*/  LOP3.LUT R3, R3, 0x1, R10, 0xf8, !PT ;  /* 0x0000000103037812 */ /* 0x000fc800078ef80a */
[----:B------:R-:W-:-:S05]  /*0b30*/  LOP3.LUT R3, R3, R8, RZ, 0xc0, !PT ;  /* 0x0000000803037212 */ /* 0x000fca00078ec0ff */
[----:B------:R-:W-:-:S05]  /*0b40*/  IMAD.IADD R3, R10, 0x1, R3 ;  /* 0x000000010a037824 */ /* 0x000fca00078e0203 */
[----:B------:R-:W-:Y:S01]  /*0b50*/  LOP3.LUT R0, R3, R0, RZ, 0xfc, !PT ;  /* 0x0000000003007212 */ /* 0x000fe200078efcff */
[----:B------:R-:W-:Y:S06]  /*0b60*/  BRA `(.L_x_18) ;  /* 0x0000000000107947 */ /* 0x000fec0003800000 */
.L_x_17:
[----:B------:R-:W-:-:S04]  /*0b70*/  LOP3.LUT R0, R0, 0x80000000, RZ, 0xc0, !PT ;  /* 0x8000000000007812 */ /* 0x000fc800078ec0ff */
[----:B------:R-:W-:Y:S01]  /*0b80*/  LOP3.LUT R0, R0, 0x7f800000, RZ, 0xfc, !PT ;  /* 0x7f80000000007812 */ /* 0x000fe200078efcff */
[----:B------:R-:W-:Y:S06]  /*0b90*/  BRA `(.L_x_18) ;  /* 0x0000000000047947 */ /* 0x000fec0003800000 */
.L_x_16:
[----:B------:R-:W-:-:S07]  /*0ba0*/  IMAD R0, R8, 0x800000, R0 ;  /* 0x0080000008007824 */ /* 0x000fce00078e0200 */
.L_x_18:
[----:B------:R-:W-:Y:S05]  /*0bb0*/  BSYNC.RECONVERGENT B2 ;  /* 0x0000000000027941 */ /* 0x000fea0003800200 */
.L_x_15:
[----:B------:R-:W-:Y:S05]  /*0bc0*/  BRA `(.L_x_19) ;  /* 0x0000000000207947 */ /* 0x000fea0003800000 */
.L_x_14:
[----:B------:R-:W-:-:S04]  /*0bd0*/  LOP3.LUT R0, R5, 0x80000000, R8, 0x48, !PT ;  /* 0x8000000005007812 */ /* 0x000fc800078e4808 */
[----:B------:R-:W-:Y:S01]  /*0be0*/  LOP3.LUT R0, R0, 0x7f800000, RZ, 0xfc, !PT ;  /* 0x7f80000000007812 */ /* 0x000fe200078efcff */
[----:B------:R-:W-:Y:S06]  /*0bf0*/  BRA `(.L_x_19) ;  /* 0x0000000000147947 */ /* 0x000fec0003800000 */
.L_x_13:
[----:B------:R-:W-:Y:S01]  /*0c00*/  LOP3.LUT R0, R5, 0x80000000, R8, 0x48, !PT ;  /* 0x8000000005007812 */ /* 0x000fe200078e4808 */
[----:B------:R-:W-:Y:S06]  /*0c10*/  BRA `(.L_x_19) ;  /* 0x00000000000c7947 */ /* 0x000fec0003800000 */
.L_x_12:
[----:B------:R-:W0:Y:S01]  /*0c20*/  MUFU.RSQ R0, -QNAN ;  /* 0xffc0000000007908 */ /* 0x000e220000001400 */
[----:B------:R-:W-:Y:S05]  /*0c30*/  BRA `(.L_x_19) ;  /* 0x0000000000047947 */ /* 0x000fea0003800000 */
.L_x_11:
[----:B------:R-:W-:-:S07]  /*0c40*/  FADD.FTZ R0, R0, R3 ;  /* 0x0000000300007221 */ /* 0x000fce0000010000 */
.L_x_19:
[----:B------:R-:W-:Y:S05]  /*0c50*/  BSYNC.RECONVERGENT B1 ;  /* 0x0000000000017941 */ /* 0x000fea0003800200 */
.L_x_9:
[----:B------:R-:W-:-:S04]  /*0c60*/  IMAD.MOV.U32 R7, RZ, RZ, 0x0 ;  /* 0x00000000ff077424 */ /* 0x000fc800078e00ff */
[----:B0-----:R-:W-:Y:S05]  /*0c70*/  RET.REL.NODEC R6 `(_Z24BuildHistogramImage_CudaPhPjtttj) ;  /* 0xfffffff006e07950 */ /* 0x001fea0003c3ffff */
.L_x_20:
        /* <DEDUP_REMOVED lines=16> */
.L_x_38:


//--------------------- .text._Z30CopyCudaArrayToD3D9Memory_CudaPhS_ttt --------------------------
	.section	.text._Z30CopyCudaArrayToD3D9Memory_CudaPhS_ttt,"ax",@progbits
	.align	128
        .global         _Z30CopyCudaArrayToD3D9Memory_CudaPhS_ttt
        .type           _Z30CopyCudaArrayToD3D9Memory_CudaPhS_ttt,@function
        .size           _Z30CopyCudaArrayToD3D9Memory_CudaPhS_ttt,(.L_x_44 - _Z30CopyCudaArrayToD3D9Memory_CudaPhS_ttt)
        .other          _Z30CopyCudaArrayToD3D9Memory_CudaPhS_ttt,@"STO_CUDA_ENTRY STV_DEFAULT"
_Z30CopyCudaArrayToD3D9Memory_CudaPhS_ttt:
.text._Z30CopyCudaArrayToD3D9Memory_CudaPhS_ttt:
        /* <DEDUP_REMOVED lines=15> */
[----:B------:R-:W0:Y:S01]  /*00f0*/  LDCU.128 UR8, c[0x0][0x380] ;  /* 0x00007000ff0877ac */ /* 0x000e220008000c00 */
[----:B------:R-:W-:Y:S02]  /*0100*/  IMAD R2, R4, UR5, RZ ;  /* 0x0000000504027c24 */ /* 0x000fe4000f8e02ff */
[----:B------:R-:W-:Y:S01]  /*0110*/  IMAD.SHL.U32 R5, R0, 0x4, RZ ;  /* 0x0000000400057824 */ /* 0x000fe200078e00ff */
[----:B------:R-:W1:Y:S03]  /*0120*/  LDCU.64 UR6, c[0x0][0x358] ;  /* 0x00006b00ff0677ac */ /* 0x000e660008000a00 */
[----:B------:R-:W-:Y:S01]  /*0130*/  IMAD R2, R2, 0x4, R5 ;  /* 0x0000000402027824 */ /* 0x000fe200078e0205 */
[----:B------:R-:W2:Y:S04]  /*0140*/  LDCU UR4, c[0x0][0x390] ;  /* 0x00007200ff0477ac */ /* 0x000ea80008000800 */
[----:B0-----:R-:W-:-:S04]  /*0150*/  IADD3 R2, P0, PT, R2, UR10, RZ ;  /* 0x0000000a02027c10 */ /* 0x001fc8000ff1e0ff */
[----:B------:R-:W-:-:S05]  /*0160*/  IADD3.X R3, PT, PT, RZ, UR11, RZ, P0, !PT ;  /* 0x0000000bff037c10 */ /* 0x000fca00087fe4ff */
[----:B-1----:R-:W3:Y:S01]  /*0170*/  LDG.E.U8 R11, desc[UR6][R2.64] ;  /* 0x00000006020b7981 */ /* 0x002ee2000c1e1100 */
[----:B--2---:R-:W-:-:S06]  /*0180*/  ULOP3.LUT UR4, UR4, 0xffff, URZ, 0xc0, !UPT ;  /* 0x0000ffff04047892 */ /* 0x004fcc000f8ec0ff */
[----:B------:R-:W-:-:S05]  /*0190*/  IMAD R0, R4, UR4, R5 ;  /* 0x0000000404007c24 */ /* 0x000fca000f8e0205 */
[----:B------:R-:W-:-:S05]  /*01a0*/  IADD3 R4, P0, PT, R0, UR8, RZ ;  /* 0x0000000800047c10 */ /* 0x000fca000ff1e0ff */
[----:B------:R-:W-:-:S05]  /*01b0*/  IMAD.X R5, RZ, RZ, UR9, P0 ;  /* 0x00000009ff057e24 */ /* 0x000fca00080e06ff */
[----:B---3--:R0:W-:Y:S04]  /*01c0*/  STG.E.U8 desc[UR6][R4.64], R11 ;  /* 0x0000000b04007986 */ /* 0x0081e8000c101106 */
[----:B------:R-:W2:Y:S01]  /*01d0*/  LDG.E.U8 R13, desc[UR6][R2.64+0x1] ;  /* 0x00000106020d7981 */ /* 0x000ea2000c1e1100 */
[----:B------:R-:W-:-:S04]  /*01e0*/  IADD3 R6, PT, PT, R0, 0x1, RZ ;  /* 0x0000000100067810 */ /* 0x000fc80007ffe0ff */
[----:B------:R-:W-:-:S05]  /*01f0*/  IADD3 R6, P0, PT, R6, UR8, RZ ;  /* 0x0000000806067c10 */ /* 0x000fca000ff1e0ff */
[----:B------:R-:W-:Y:S01]  /*0200*/  IMAD.X R7, RZ, RZ, UR9, P0 ;  /* 0x00000009ff077e24 */ /* 0x000fe200080e06ff */
[----:B------:R-:W-:-:S04]  /*0210*/  IADD3 R8, PT, PT, R0, 0x2, RZ ;  /* 0x0000000200087810 */ /* 0x000fc80007ffe0ff */
[----:B--2---:R-:W-:Y:S04]  /*0220*/  STG.E.U8 desc[UR6][R6.64], R13 ;  /* 0x0000000d06007986 */ /* 0x004fe8000c101106 */
[----:B------:R-:W2:Y:S01]  /*0230*/  LDG.E.U8 R15, desc[UR6][R2.64+0x2] ;  /* 0x00000206020f7981 */ /* 0x000ea2000c1e1100 */
[----:B------:R-:W-:-:S05]  /*0240*/  IADD3 R8, P0, PT, R8, UR8, RZ ;  /* 0x0000000808087c10 */ /* 0x000fca000ff1e0ff */
[----:B------:R-:W-:Y:S01]  /*0250*/  IMAD.X R9, RZ, RZ, UR9, P0 ;  /* 0x00000009ff097e24 */ /* 0x000fe200080e06ff */
[----:B------:R-:W-:-:S04]  /*0260*/  IADD3 R0, PT, PT, R0, 0x3, RZ ;  /* 0x0000000300007810 */ /* 0x000fc80007ffe0ff */
[----:B--2---:R-:W-:Y:S04]  /*0270*/  STG.E.U8 desc[UR6][R8.64], R15 ;  /* 0x0000000f08007986 */ /* 0x004fe8000c101106 */
[----:B0-----:R-:W2:Y:S01]  /*0280*/  LDG.E.U8 R11, desc[UR6][R2.64+0x3] ;  /* 0x00000306020b7981 */ /* 0x001ea2000c1e1100 */
[----:B------:R-:W-:-:S05]  /*0290*/  IADD3 R4, P0, PT, R0, UR8, RZ ;  /* 0x0000000800047c10 */ /* 0x000fca000ff1e0ff */
[----:B------:R-:W-:-:S05]  /*02a0*/  IMAD.X R5, RZ, RZ, UR9, P0 ;  /* 0x00000009ff057e24 */ /* 0x000fca00080e06ff */
[----:B--2---:R-:W-:Y:S01]  /*02b0*/  STG.E.U8 desc[UR6][R4.64], R11 ;  /* 0x0000000b04007986 */ /* 0x004fe2000c101106 */
[----:B------:R-:W-:Y:S05]  /*02c0*/  EXIT ;  /* 0x000000000000794d */ /* 0x000fea0003800000 */
.L_x_21:
        /* <DEDUP_REMOVED lines=11> */
.L_x_44:


//--------------------- .text._Z28ConvertGrayscaleToColor_CudaPhPtS_S_S_ttttt --------------------------
	.section	.text._Z28ConvertGrayscaleToColor_CudaPhPtS_S_S_ttttt,"ax",@progbits
	.align	128
        .global         _Z28ConvertGrayscaleToColor_CudaPhPtS_S_S_ttttt
        .type           _Z28ConvertGrayscaleToColor_CudaPhPtS_S_S_ttttt,@function
        .size           _Z28ConvertGrayscaleToColor_CudaPhPtS_S_S_ttttt,(.L_x_39 - _Z28ConvertGrayscaleToColor_CudaPhPtS_S_S_ttttt)
        .other          _Z28ConvertGrayscaleToColor_CudaPhPtS_S_S_ttttt,@"STO_CUDA_ENTRY STV_DEFAULT"
_Z28ConvertGrayscaleToColor_CudaPhPtS_S_S_ttttt:
.text._Z28ConvertGrayscaleToColor_CudaPhPtS_S_S_ttttt:
        /* <DEDUP_REMOVED lines=17> */
[----:B------:R-:W-:Y:S01]  /*0110*/  IMAD R2, R3, UR4, R2 ;  /* 0x0000000403027c24 */ /* 0x000fe2000f8e0202 */
[----:B------:R-:W2:Y:S03]  /*0120*/  LDCU UR4, c[0x0][0x3ac] ;  /* 0x00007580ff0477ac */ /* 0x000ea60008000800 */
[----:B0-----:R-:W-:-:S05]  /*0130*/  IMAD.WIDE.U32 R6, R2, 0x2, R6 ;  /* 0x0000000202067825 */ /* 0x001fca00078e0006 */
[----:B-1----:R-:W3:Y:S01]  /*0140*/  LDG.E.U16 R4, desc[UR6][R6.64] ;  /* 0x0000000606047981 */ /* 0x002ee2000c1e1500 */
[----:B--2---:R-:W-:Y:S01]  /*0150*/  ULOP3.LUT UR4, UR4, 0xffff, URZ, 0xc0, !UPT ;  /* 0x0000ffff04047892 */ /* 0x004fe2000f8ec0ff */
[----:B------:R-:W-:Y:S01]  /*0160*/  BSSY.RECONVERGENT B0, `(.L_x_22) ;  /* 0x0000024000007945 */ /* 0x000fe20003800200 */
[----:B------:R-:W-:-:S04]  /*0170*/  PRMT R0, RZ, 0x7610, R0 ;  /* 0x00007610ff007816 */ /* 0x000fc80000000000 */
[----:B---3--:R-:W-:-:S05]  /*0180*/  ISETP.GT.U32.AND P0, PT, R4, UR4, PT ;  /* 0x0000000404007c0c */ /* 0x008fca000bf04070 */
[----:B------:R-:W0:Y:S08]  /*0190*/  LDCU.U16 UR4, c[0x0][0x3ae] ;  /* 0x000075c0ff0477ac */ /* 0x000e300008000400 */
[----:B------:R-:W1:Y:S02]  /*01a0*/  @P0 LDC.U16 R4, c[0x0][0x3ac] ;  /* 0x0000eb00ff040b82 */ /* 0x000e640000000400 */
[----:B-1----:R-:W-:Y:S01]  /*01b0*/  LOP3.LUT R3, R4, 0xffff, RZ, 0xc0, !PT ;  /* 0x0000ffff04037812 */ /* 0x002fe200078ec0ff */
[----:B------:R1:W-:Y:S03]  /*01c0*/  @P0 STG.E.U16 desc[UR6][R6.64], R4 ;  /* 0x0000000406000986 */ /* 0x0003e6000c101506 */
[----:B0-----:R-:W-:-:S13]  /*01d0*/  ISETP.GE.U32.AND P0, PT, R3, UR4, PT ;  /* 0x0000000403007c0c */ /* 0x001fda000bf06070 */
[----:B-1----:R-:W-:Y:S05]  /*01e0*/  @!P0 BRA `(.L_x_23) ;  /* 0x00000000006c8947 */ /* 0x002fea0003800000 */
[----:B------:R-:W0:Y:S01]  /*01f0*/  LDC R6, c[0x0][0x3b0] ;  /* 0x0000ec00ff067b82 */ /* 0x000e220000000800 */
[----:B------:R-:W1:Y:S02]  /*0200*/  LDCU.U16 UR5, c[0x0][0x3ac] ;  /* 0x00007580ff0577ac */ /* 0x000e640008000400 */
[----:B-1----:R-:W-:Y:S01]  /*0210*/  IMAD.U32 R0, RZ, RZ, UR5 ;  /* 0x00000005ff007e24 */ /* 0x002fe2000f8e00ff */
[----:B0-----:R-:W-:-:S04]  /*0220*/  LOP3.LUT R6, R6, 0xffff, RZ, 0xc0, !PT ;  /* 0x0000ffff06067812 */ /* 0x001fc800078ec0ff */
[----:B------:R-:W-:-:S13]  /*0230*/  ISETP.GE.U32.AND P0, PT, R3, R6, PT ;  /* 0x000000060300720c */ /* 0x000fda0003f06070 */
[----:B------:R-:W-:Y:S05]  /*0240*/  @P0 BRA `(.L_x_23) ;  /* 0x0000000000540947 */ /* 0x000fea0003800000 */
[----:B------:R-:W-:Y:S01]  /*0250*/  VIADD R0, R6, -UR4 ;  /* 0x8000000406007c36 */ /* 0x000fe20008000000 */
[----:B------:R-:W0:Y:S04]  /*0260*/  LDCU.U16 UR5, c[0x0][0x3ac] ;  /* 0x00007580ff0577ac */ /* 0x000e280008000400 */
[----:B------:R-:W-:-:S04]  /*0270*/  I2FP.F32.S32 R3, R0 ;  /* 0x0000000000037245 */ /* 0x000fc80000201400 */
[----:B------:R-:W1:Y:S01]  /*0280*/  MUFU.RCP R6, R3 ;  /* 0x0000000300067308 */ /* 0x000e620000001000 */
[----:B0-----:R-:W-:-:S07]  /*0290*/  I2FP.F32.U32 R0, UR5 ;  /* 0x0000000500007c45 */ /* 0x001fce0008201000 */
[----:B------:R-:W0:Y:S01]  /*02a0*/  FCHK P0, R0, R3 ;  /* 0x0000000300007302 */ /* 0x000e220000000000 */
[----:B-1----:R-:W-:-:S04]  /*02b0*/  FFMA R5, -R3, R6, 1 ;  /* 0x3f80000003057423 */ /* 0x002fc80000000106 */
[----:B------:R-:W-:-:S04]  /*02c0*/  FFMA R5, R6, R5, R6 ;  /* 0x0000000506057223 */ /* 0x000fc80000000006 */
[----:B------:R-:W-:-:S04]  /*02d0*/  FFMA R6, R0, R5, RZ ;  /* 0x0000000500067223 */ /* 0x000fc800000000ff */
[----:B------:R-:W-:-:S04]  /*02e0*/  FFMA R7, -R3, R6, R0 ;  /* 0x0000000603077223 */ /* 0x000fc80000000100 */
[----:B------:R-:W-:Y:S01]  /*02f0*/  FFMA R5, R5, R7, R6 ;  /* 0x0000000705057223 */ /* 0x000fe20000000006 */
[----:B0-----:R-:W-:Y:S06]  /*0300*/  @!P0 BRA `(.L_x_24) ;  /* 0x00000000000c8947 */ /* 0x001fec0003800000 */
[----:B------:R-:W-:-:S07]  /*0310*/  MOV R6, 0x330 ;  /* 0x0000033000067802 */ /* 0x000fce0000000f00 */
[----:B------:R-:W-:Y:S05]  /*0320*/  CALL.REL.NOINC `($__internal_2_$__cuda_sm3x_div_rn_noftz_f32_slowpath) ;  /* 0x0000000000747944 */ /* 0x000fea0003c00000 */
[----:B------:R-:W-:-:S07]  /*0330*/  IMAD.MOV.U32 R5, RZ, RZ, R0 ;  /* 0x000000ffff057224 */ /* 0x000fce00078e0000 */
.L_x_24:
[----:B------:R-:W-:-:S05]  /*0340*/  LOP3.LUT R0, R4, 0xffff, RZ, 0xc0, !PT ;  /* 0x0000ffff04007812 */ /* 0x000fca00078ec0ff */
[----:B------:R-:W-:-:S05]  /*0350*/  VIADD R0, R0, -UR4 ;  /* 0x8000000400007c36 */ /* 0x000fca0008000000 */
[----:B------:R-:W-:-:S05]  /*0360*/  I2FP.F32.S32 R0, R0 ;  /* 0x0000000000007245 */ /* 0x000fca0000201400 */
[----:B------:R-:W-:-:S06]  /*0370*/  FMUL R5, R0, R5 ;  /* 0x0000000500057220 */ /* 0x000fcc0000400000 */
[----:B------:R-:W0:Y:S02]  /*0380*/  F2I.U32.TRUNC.NTZ R5, R5 ;  /* 0x0000000500057305 */ /* 0x000e24000020f000 */
[----:B0-----:R-:W-:-:S07]  /*0390*/  PRMT R0, R5, 0x7610, R0 ;  /* 0x0000761005007816 */ /* 0x001fce0000000000 */
.L_x_23:
[----:B------:R-:W-:Y:S05]  /*03a0*/  BSYNC.RECONVERGENT B0 ;  /* 0x0000000000007941 */ /* 0x000fea0003800200 */
.L_x_22:
[----:B------:R-:W0:Y:S01]  /*03b0*/  LDCU.64 UR8, c[0x0][0x3a0] ;  /* 0x00007400ff0877ac */ /* 0x000e220008000a00 */
[----:B------:R-:W-:Y:S01]  /*03c0*/  LOP3.LUT R0, R0, 0xffff, RZ, 0xc0, !PT ;  /* 0x0000ffff00007812 */ /* 0x000fe200078ec0ff */
[----:B------:R-:W1:Y:S03]  /*03d0*/  LDCU.128 UR12, c[0x0][0x390] ;  /* 0x00007200ff0c77ac */ /* 0x000e660008000c00 */
[----:B0-----:R-:W-:-:S05]  /*03e0*/  IADD3 R4, P0, PT, R0, UR8, RZ ;  /* 0x0000000800047c10 */ /* 0x001fca000ff1e0ff */
[----:B------:R-:W-:Y:S01]  /*03f0*/  IMAD.X R5, RZ, RZ, UR9, P0 ;  /* 0x00000009ff057e24 */ /* 0x000fe200080e06ff */
[----:B------:R-:W0:Y:S05]  /*0400*/  LDCU.64 UR8, c[0x0][0x380] ;  /* 0x00007000ff0877ac */ /* 0x000e2a0008000a00 */
[----:B------:R-:W2:Y:S01]  /*0410*/  LDG.E.U8 R5, desc[UR6][R4.64] ;  /* 0x0000000604057981 */ /* 0x000ea2000c1e1100 */
[----:B-1----:R-:W-:-:S05]  /*0420*/  IADD3 R6, P1, PT, R0, UR14, RZ ;  /* 0x0000000e00067c10 */ /* 0x002fca000ff3e0ff */
[----:B------:R-:W-:Y:S01]  /*0430*/  IMAD.X R7, RZ, RZ, UR15, P1 ;  /* 0x0000000fff077e24 */ /* 0x000fe200088e06ff */
[----:B0-----:R-:W-:-:S05]  /*0440*/  LEA R2, P0, R2, UR8, 0x2 ;  /* 0x0000000802027c11 */ /* 0x001fca000f8010ff */
[----:B------:R-:W-:-:S05]  /*0450*/  IMAD.X R3, RZ, RZ, UR9, P0 ;  /* 0x00000009ff037e24 */ /* 0x000fca00080e06ff */
[----:B--2---:R-:W-:Y:S04]  /*0460*/  STG.E.U8 desc[UR6][R2.64], R5 ;  /* 0x0000000502007986 */ /* 0x004fe8000c101106 */
[----:B------:R-:W2:Y:S01]  /*0470*/  LDG.E.U8 R7, desc[UR6][R6.64] ;  /* 0x0000000606077981 */ /* 0x000ea2000c1e1100 */
[----:B------:R-:W-:-:S05]  /*0480*/  IADD3 R8, P0, PT, R0, UR12, RZ ;  /* 0x0000000c00087c10 */ /* 0x000fca000ff1e0ff */
[----:B------:R-:W-:Y:S01]  /*0490*/  IMAD.X R9, RZ, RZ, UR13, P0 ;  /* 0x0000000dff097e24 */ /* 0x000fe200080e06ff */
[----:B--2---:R-:W-:Y:S05]  /*04a0*/  STG.E.U8 desc[UR6][R2.64+0x1], R7 ;  /* 0x0000010702007986 */ /* 0x004fea000c101106 */
[----:B------:R-:W2:Y:S01]  /*04b0*/  LDG.E.U8 R9, desc[UR6][R8.64] ;  /* 0x0000000608097981 */ /* 0x000ea2000c1e1100 */
[----:B------:R-:W-:-:S05]  /*04c0*/  IMAD.MOV.U32 R0, RZ, RZ, 0xff ;  /* 0x000000ffff007424 */ /* 0x000fca00078e00ff */
[----:B------:R-:W-:Y:S04]  /*04d0*/  STG.E.U8 desc[UR6][R2.64+0x3], R0 ;  /* 0x0000030002007986 */ /* 0x000fe8000c101106 */
[----:B--2---:R-:W-:Y:S01]  /*04e0*/  STG.E.U8 desc[UR6][R2.64+0x2], R9 ;  /* 0x0000020902007986 */ /* 0x004fe2000c101106 */
[----:B------:R-:W-:Y:S05]  /*04f0*/  EXIT ;  /* 0x000000000000794d */ /* 0x000fea0003800000 */
        .weak           $__internal_2_$__cuda_sm3x_div_rn_noftz_f32_slowpath
        .type           $__internal_2_$__cuda_sm3x_div_rn_noftz_f32_slowpath,@function
        .size           $__internal_2_$__cuda_sm3x_div_rn_noftz_f32_slowpath,(.L_x_39 - $__internal_2_$__cuda_sm3x_div_rn_noftz_f32_slowpath)
$__internal_2_$__cuda_sm3x_div_rn_noftz_f32_slowpath:
[--C-:B------:R-:W-:Y:S01]  /*0500*/  SHF.R.U32.HI R7, RZ, 0x17, R3.reuse ;  /* 0x00000017ff077819 */ /* 0x100fe20000011603 */
[--C-:B------:R-:W-:Y:S01]  /*0510*/  IMAD.MOV.U32 R8, RZ, RZ, R0.reuse ;  /* 0x000000ffff087224 */ /* 0x100fe200078e0000 */
[----:B------:R-:W-:Y:S01]  /*0520*/  SHF.R.U32.HI R5, RZ, 0x17, R0 ;  /* 0x00000017ff057819 */ /* 0x000fe20000011600 */
        /* <DEDUP_REMOVED lines=9> */
[----:B------:R-:W-:Y:S02]  /*05c0*/  FSETP.GTU.FTZ.AND P0, PT, |R0|, +INF , PT ;  /* 0x7f8000000000780b */ /* 0x000fe40003f1c200 */
        /* <DEDUP_REMOVED lines=22> */
.L_x_25:
[----:B------:R-:W-:Y:S01]  /*0730*/  LEA R0, R7, 0xc0800000, 0x17 ;  /* 0xc080000007007811 */ /* 0x000fe200078eb8ff */
[----:B------:R-:W-:-:S04]  /*0740*/  VIADD R5, R5, 0xffffff81 ;  /* 0xffffff8105057836 */ /* 0x000fc80000000000 */
[----:B------:R-:W-:Y:S02]  /*0750*/  IMAD.IADD R9, R9, 0x1, -R0 ;  /* 0x0000000109097824 */ /* 0x000fe400078e0a00 */
[C---:B------:R-:W-:Y:S01]  /*0760*/  IMAD R0, R5.reuse, -0x800000, R8 ;  /* 0xff80000005007824 */ /* 0x040fe200078e0208 */
[----:B------:R-:W-:Y:S01]  /*0770*/  IADD3 R5, PT, PT, R5, 0x7f, -R7 ;  /* 0x0000007f05057810 */ /* 0x000fe20007ffe807 */
[----:B------:R-:W0:Y:S01]  /*0780*/  MUFU.RCP R3, R9 ;  /* 0x0000000900037308 */ /* 0x000e220000001000 */
[----:B------:R-:W-:-:S03]  /*0790*/  FADD.FTZ R11, -R9, -RZ ;  /* 0x800000ff090b7221 */ /* 0x000fc60000010100 */
[----:B------:R-:W-:Y:S02]  /*07a0*/  IMAD.IADD R5, R5, 0x1, R10 ;  /* 0x0000000105057824 */ /* 0x000fe400078e020a */
[----:B0-----:R-:W-:-:S04]  /*07b0*/  FFMA R12, R3, R11, 1 ;  /* 0x3f800000030c7423 */ /* 0x001fc8000000000b */
[----:B------:R-:W-:-:S04]  /*07c0*/  FFMA R12, R3, R12, R3 ;  /* 0x0000000c030c7223 */ /* 0x000fc80000000003 */
[----:B------:R-:W-:-:S04]  /*07d0*/  FFMA R3, R0, R12, RZ ;  /* 0x0000000c00037223 */ /* 0x000fc800000000ff */
[----:B------:R-:W-:-:S04]  /*07e0*/  FFMA R8, R11, R3, R0 ;  /* 0x000000030b087223 */ /* 0x000fc80000000000 */
[----:B------:R-:W-:-:S04]  /*07f0*/  FFMA R13, R12, R8, R3 ;  /* 0x000000080c0d7223 */ /* 0x000fc80000000003 */
[----:B------:R-:W-:-:S04]  /*0800*/  FFMA R8, R11, R13, R0 ;  /* 0x0000000d0b087223 */ /* 0x000fc80000000000 */
        /* <DEDUP_REMOVED lines=14> */
[CC--:B------:R-:W-:Y:S01]  /*08f0*/  FFMA.RZ R3, R12.reuse, R8.reuse, R13 ;  /* 0x000000080c037223 */ /* 0x0c0fe2000000c00d */
[C---:B------:R-:W-:Y:S01]  /*0900*/  VIADD R10, R7.reuse, 0x20 ;  /* 0x00000020070a7836 */ /* 0x040fe20000000000 */
[C---:B------:R-:W-:Y:S02]  /*0910*/  ISETP.NE.AND P2, PT, R7.reuse, RZ, PT ;  /* 0x000000ff0700720c */ /* 0x040fe40003f45270 */
[----:B------:R-:W-:Y:S01]  /*0920*/  ISETP.NE.AND P1, PT, R7, RZ, PT ;  /* 0x000000ff0700720c */ /* 0x000fe20003f25270 */
[----:B------:R-:W-:Y:S01]  /*0930*/  IMAD.MOV R7, RZ, RZ, -R7 ;  /* 0x000000ffff077224 */ /* 0x000fe200078e0a07 */
[----:B------:R-:W-:Y:S01]  /*0940*/  LOP3.LUT R5, R3, 0x7fffff, RZ, 0xc0, !PT ;  /* 0x007fffff03057812 */ /* 0x000fe200078ec0ff */
[CCC-:B------:R-:W-:Y:S01]  /*0950*/  FFMA.RP R3, R12.reuse, R8.reuse, R13.reuse ;  /* 0x000000080c037223 */ /* 0x1c0fe2000000800d */
[----:B------:R-:W-:Y:S02]  /*0960*/  FFMA.RM R8, R12, R8, R13 ;  /* 0x000000080c087223 */ /* 0x000fe4000000400d */
[----:B------:R-:W-:-:S03]  /*0970*/  LOP3.LUT R5, R5, 0x800000, RZ, 0xfc, !PT ;  /* 0x0080000005057812 */ /* 0x000fc600078efcff */
[----:B------:R-:W-:Y:S02]  /*0980*/  FSETP.NEU.FTZ.AND P0, PT, R3, R8, PT ;  /* 0x000000080300720b */ /* 0x000fe40003f1d000 */
[----:B------:R-:W-:Y:S02]  /*0990*/  SHF.L.U32 R10, R5, R10, RZ ;  /* 0x0000000a050a7219 */ /* 0x000fe400000006ff */
[----:B------:R-:W-:Y:S02]  /*09a0*/  SEL R8, R7, RZ, P2 ;  /* 0x000000ff07087207 */ /* 0x000fe40001000000 */
[----:B------:R-:W-:Y:S02]  /*09b0*/  ISETP.NE.AND P1, PT, R10, RZ, P1 ;  /* 0x000000ff0a00720c */ /* 0x000fe40000f25270 */
[----:B------:R-:W-:Y:S02]  /*09c0*/  SHF.R.U32.HI R8, RZ, R8, R5 ;  /* 0x00000008ff087219 */ /* 0x000fe40000011605 */
[----:B------:R-:W-:-:S02]  /*09d0*/  PLOP3.LUT P0, PT, P0, P1, PT, 0xf8, 0x8f ;  /* 0x00000000008f781c */ /* 0x000fc40000703f70 */
[----:B------:R-:W-:Y:S02]  /*09e0*/  SHF.R.U32.HI R10, RZ, 0x1, R8 ;  /* 0x00000001ff0a7819 */ /* 0x000fe40000011608 */
[----:B------:R-:W-:-:S04]  /*09f0*/  SEL R3, RZ, 0x1, !P0 ;  /* 0x00000001ff037807 */ /* 0x000fc80004000000 */
[----:B------:R-:W-:-:S04]  /*0a00*/  LOP3.LUT R3, R3, 0x1, R10, 0xf8, !PT ;  /* 0x0000000103037812 */ /* 0x000fc800078ef80a */
[----:B------:R-:W-:-:S05]  /*0a10*/  LOP3.LUT R3, R3, R8, RZ, 0xc0, !PT ;  /* 0x0000000803037212 */ /* 0x000fca00078ec0ff */
[----:B------:R-:W-:-:S05]  /*0a20*/  IMAD.IADD R3, R10, 0x1, R3 ;  /* 0x000000010a037824 */ /* 0x000fca00078e0203 */
[----:B------:R-:W-:Y:S01]  /*0a30*/  LOP3.LUT R0, R3, R0, RZ, 0xfc, !PT ;  /* 0x0000000003007212 */ /* 0x000fe200078efcff */
[----:B------:R-:W-:Y:S06]  /*0a40*/  BRA `(.L_x_32) ;  /* 0x0000000000347947 */ /* 0x000fec0003800000 */
.L_x_31:
[----:B------:R-:W-:-:S04]  /*0a50*/  LOP3.LUT R0, R0, 0x80000000, RZ, 0xc0, !PT ;  /* 0x8000000000007812 */ /* 0x000fc800078ec0ff */
[----:B------:R-:W-:Y:S01]  /*0a60*/  LOP3.LUT R0, R0, 0x7f800000, RZ, 0xfc, !PT ;  /* 0x7f80000000007812 */ /* 0x000fe200078efcff */
[----:B------:R-:W-:Y:S06]  /*0a70*/  BRA `(.L_x_32) ;  /* 0x0000000000287947 */ /* 0x000fec0003800000 */
.L_x_30:
[----:B------:R-:W-:Y:S01]  /*0a80*/  IMAD R0, R5, 0x800000, R0 ;  /* 0x0080000005007824 */ /* 0x000fe200078e0200 */
[----:B------:R-:W-:Y:S06]  /*0a90*/  BRA `(.L_x_32) ;  /* 0x0000000000207947 */ /* 0x000fec0003800000 */
.L_x_29:
[----:B------:R-:W-:-:S04]  /*0aa0*/  LOP3.LUT R0, R9, 0x80000000, R8, 0x48, !PT ;  /* 0x8000000009007812 */ /* 0x000fc800078e4808 */
[----:B------:R-:W-:Y:S01]  /*0ab0*/  LOP3.LUT R0, R0, 0x7f800000, RZ, 0xfc, !PT ;  /* 0x7f80000000007812 */ /* 0x000fe200078efcff */
[----:B------:R-:W-:Y:S06]  /*0ac0*/  BRA `(.L_x_32) ;  /* 0x0000000000147947 */ /* 0x000fec0003800000 */
.L_x_28:
[----:B------:R-:W-:Y:S01]  /*0ad0*/  LOP3.LUT R0, R9, 0x80000000, R8, 0x48, !PT ;  /* 0x8000000009007812 */ /* 0x000fe200078e4808 */
[----:B------:R-:W-:Y:S06]  /*0ae0*/  BRA `(.L_x_32) ;  /* 0x00000000000c7947 */ /* 0x000fec0003800000 */
.L_x_27:
[----:B------:R-:W0:Y:S01]  /*0af0*/  MUFU.RSQ R0, -QNAN ;  /* 0xffc0000000007908 */ /* 0x000e220000001400 */
[----:B------:R-:W-:Y:S05]  /*0b00*/  BRA `(.L_x_32) ;  /* 0x0000000000047947 */ /* 0x000fea0003800000 */
.L_x_26:
[----:B------:R-:W-:-:S07]  /*0b10*/  FADD.FTZ R0, R0, R3 ;  /* 0x0000000300007221 */ /* 0x000fce0000010000 */
.L_x_32:
[----:B------:R-:W-:-:S04]  /*0b20*/  IMAD.MOV.U32 R7, RZ, RZ, 0x0 ;  /* 0x00000000ff077424 */ /* 0x000fc800078e00ff */
[----:B0-----:R-:W-:Y:S05]  /*0b30*/  RET.REL.NODEC R6 `(_Z28ConvertGrayscaleToColor_CudaPhPtS_S_S_ttttt) ;  /* 0xfffffff406307950 */ /* 0x001fea0003c3ffff */
.L_x_33:
        /* <DEDUP_REMOVED lines=12> */
.L_x_39:


//--------------------- .text._Z14MaskImage_CudaPtS_ttPf --------------------------
	.section	.text._Z14MaskImage_CudaPtS_ttPf,"ax",@progbits
	.align	128
        .global         _Z14MaskImage_CudaPtS_ttPf
        .type           _Z14MaskImage_CudaPtS_ttPf,@function
        .size           _Z14MaskImage_CudaPtS_ttPf,(.L_x_46 - _Z14MaskImage_CudaPtS_ttPf)
        .other          _Z14MaskImage_CudaPtS_ttPf,@"STO_CUDA_ENTRY STV_DEFAULT"
_Z14MaskImage_CudaPtS_ttPf:
.text._Z14MaskImage_CudaPtS_ttPf:
        /* <DEDUP_REMOVED lines=19> */
[----:B-1----:R-:W2:Y:S02]  /*0130*/  LDG.E.U16 R9, desc[UR6][R2.64] ;  /* 0x0000000602097981 */ /* 0x002ea4000c1e1500 */
[----:B--2---:R-:W-:-:S13]  /*0140*/  ISETP.NE.AND P0, PT, R9, RZ, PT ;  /* 0x000000ff0900720c */ /* 0x004fda0003f05270 */
[----:B------:R-:W0:Y:S02]  /*0150*/  @!P0 LDC.64 R4, c[0x0][0x380] ;  /* 0x0000e000ff048b82 */ /* 0x000e240000000a00 */
[----:B0-----:R-:W-:-:S05]  /*0160*/  @!P0 IMAD.WIDE.U32 R4, R7, 0x2, R4 ;  /* 0x0000000207048825 */ /* 0x001fca00078e0004 */
[----:B------:R0:W-:Y:S01]  /*0170*/  @!P0 STG.E.U16 desc[UR6][R4.64], RZ ;  /* 0x000000ff04008986 */ /* 0x0001e2000c101506 */
[----:B------:R-:W-:Y:S05]  /*0180*/  @!P0 EXIT ;  /* 0x000000000000894d */ /* 0x000fea0003800000 */
[----:B0-----:R-:W0:Y:S08]  /*0190*/  LDC.64 R4, c[0x0][0x380] ;  /* 0x0000e000ff047b82 */ /* 0x001e300000000a00 */
[----:B------:R-:W1:Y:S01]  /*01a0*/  LDC.64 R2, c[0x0][0x398] ;  /* 0x0000e600ff027b82 */ /* 0x000e620000000a00 */
[----:B0-----:R-:W-:-:S05]  /*01b0*/  IMAD.WIDE.U32 R4, R7, 0x2, R4 ;  /* 0x0000000207047825 */ /* 0x001fca00078e0004 */
[----:B------:R-:W2:Y:S01]  /*01c0*/  LDG.E.U16 R7, desc[UR6][R4.64] ;  /* 0x0000000604077981 */ /* 0x000ea2000c1e1500 */
[----:B-1----:R-:W-:-:S06]  /*01d0*/  IMAD.WIDE.U32 R2, R9, 0x4, R2 ;  /* 0x0000000409027825 */ /* 0x002fcc00078e0002 */
[----:B------:R-:W3:Y:S01]  /*01e0*/  LDG.E R2, desc[UR6][R2.64+-0x4] ;  /* 0xfffffc0602027981 */ /* 0x000ee2000c1e1900 */
[----:B--2---:R-:W-:-:S05]  /*01f0*/  I2FP.F32.U32 R7, R7 ;  /* 0x0000000700077245 */ /* 0x004fca0000201000 */
[----:B---3--:R-:W-:-:S06]  /*0200*/  FMUL R7, R2, R7 ;  /* 0x0000000702077220 */ /* 0x008fcc0000400000 */
[----:B------:R-:W0:Y:S02]  /*0210*/  F2I.U32.TRUNC.NTZ R7, R7 ;  /* 0x0000000700077305 */ /* 0x000e24000020f000 */
[----:B0-----:R-:W-:Y:S01]  /*0220*/  STG.E.U16 desc[UR6][R4.64], R7 ;  /* 0x0000000704007986 */ /* 0x001fe2000c101506 */
[----:B------:R-:W-:Y:S05]  /*0230*/  EXIT ;  /* 0x000000000000794d */ /* 0x000fea0003800000 */
.L_x_34:
        /* <DEDUP_REMOVED lines=12> */
.L_x_46:


//--------------------- .text._Z26compute_histogram_256_CudaPjPKttth --------------------------
	.section	.text._Z26compute_histogram_256_CudaPjPKttth,"ax",@progbits
	.align	128
        .global         _Z26compute_histogram_256_CudaPjPKttth
        .type           _Z26compute_histogram_256_CudaPjPKttth,@function
        .size           _Z26compute_histogram_256_CudaPjPKttth,(.L_x_47 - _Z26compute_histogram_256_CudaPjPKttth)
        .other          _Z26compute_histogram_256_CudaPjPKttth,@"STO_CUDA_ENTRY STV_DEFAULT"
_Z26compute_histogram_256_CudaPjPKttth:
.text._Z26compute_histogram_256_CudaPjPKttth:
        /* <DEDUP_REMOVED lines=12> */
[----:B-1----:R-:W-:-:S04]  /*00c0*/  IMAD R0, R5, UR6, R4 ;  /* 0x0000000605007c24 */ /* 0x002fc8000f8e0204 */
[----:B------:R-:W-:Y:S01]  /*00d0*/  IMAD R7, R3, UR4, R0 ;  /* 0x0000000403077c24 */ /* 0x000fe2000f8e0200 */
[----:B------:R-:W-:-:S13]  /*00e0*/  ISETP.GE.OR P0, PT, R0, UR4, P0 ;  /* 0x0000000400007c0c */ /* 0x000fda0008706670 */
[----:B------:R-:W-:Y:S05]  /*00f0*/  @P0 EXIT ;  /* 0x000000000000094d */ /* 0x000fea0003800000 */
[----:B------:R-:W0:Y:S01]  /*0100*/  S2UR UR5, SR_CgaCtaId ;  /* 0x00000000000579c3 */ /* 0x000e220000008800 */
[----:B------:R-:W-:Y:S01]  /*0110*/  UMOV UR4, 0x400 ;  /* 0x0000040000047882 */ /* 0x000fe20000000000 */
[----:B------:R-:W-:Y:S01]  /*0120*/  IMAD R5, R5, R6, R4 ;  /* 0x0000000605057224 */ /* 0x000fe200078e0204 */
[----:B------:R-:W1:Y:S05]  /*0130*/  LDCU.64 UR6, c[0x0][0x358] ;  /* 0x00006b00ff0677ac */ /* 0x000e6a0008000a00 */
[----:B------:R-:W2:Y:S08]  /*0140*/  LDC.64 R2, c[0x0][0x388] ;  /* 0x0000e200ff027b82 */ /* 0x000eb00000000a00 */
[----:B------:R-:W3:Y:S01]  /*0150*/  LDC.U8 R4, c[0x0][0x394] ;  /* 0x0000e500ff047b82 */ /* 0x000ee20000000000 */
[----:B0-----:R-:W-:-:S06]  /*0160*/  ULEA UR4, UR5, UR4, 0x18 ;  /* 0x0000000405047291 */ /* 0x001fcc000f8ec0ff */
[----:B------:R-:W-:Y:S01]  /*0170*/  LEA R0, R5, UR4, 0x2 ;  /* 0x0000000405007c11 */ /* 0x000fe2000f8e10ff */
[----:B--2---:R-:W-:-:S04]  /*0180*/  IMAD.WIDE R2, R7, 0x2, R2 ;  /* 0x0000000207027825 */ /* 0x004fc800078e0202 */
[----:B------:R-:W-:Y:S01]  /*0190*/  STS [R0], RZ ;  /* 0x000000ff00007388 */ /* 0x000fe20000000800 */
[----:B------:R-:W-:Y:S06]  /*01a0*/  BAR.SYNC.DEFER_BLOCKING 0x0 ;  /* 0x0000000000007b1d */ /* 0x000fec0000010000 */
[----:B-1----:R-:W2:Y:S01]  /*01b0*/  LDG.E.U16 R2, desc[UR6][R2.64] ;  /* 0x0000000602027981 */ /* 0x002ea2000c1e1500 */
[----:B---3--:R-:W-:-:S05]  /*01c0*/  VIMNMX.U16x2 R4, PT, PT, R4, 0x80008, !PT ;  /* 0x0008000804047848 */ /* 0x008fca0007fe0200 */
[----:B------:R-:W-:-:S05]  /*01d0*/  VIADD R4, R4, 0xfffffff8 ;  /* 0xfffffff804047836 */ /* 0x000fca0000000000 */
[----:B------:R-:W-:-:S04]  /*01e0*/  LOP3.LUT R7, R4, 0xffff, RZ, 0xc0, !PT ;  /* 0x0000ffff04077812 */ /* 0x000fc800078ec0ff */
[----:B--2---:R-:W-:Y:S02]  /*01f0*/  SHF.R.U32.HI R7, RZ, R7, R2 ;  /* 0x00000007ff077219 */ /* 0x004fe40000011602 */
[----:B------:R-:W0:Y:S02]  /*0200*/  LDC.64 R2, c[0x0][0x380] ;  /* 0x0000e000ff027b82 */ /* 0x000e240000000a00 */
[----:B------:R-:W-:-:S04]  /*0210*/  VIMNMX.U32 R7, PT, PT, R7, 0xff, PT ;  /* 0x000000ff07077848 */ /* 0x000fc80003fe0000 */
[----:B------:R-:W-:-:S05]  /*0220*/  LEA R7, R7, UR4, 0x2 ;  /* 0x0000000407077c11 */ /* 0x000fca000f8e10ff */
[----:B------:R-:W-:Y:S01]  /*0230*/  ATOMS.POPC.INC.32 RZ, [R7+URZ] ;  /* 0x0000000007ff7f8c */ /* 0x000fe2000d8000ff */
[----:B------:R-:W-:Y:S01]  /*0240*/  BAR.SYNC.DEFER_BLOCKING 0x0 ;  /* 0x0000000000007b1d */ /* 0x000fe20000010000 */
[----:B0-----:R-:W-:-:S05]  /*0250*/  IMAD.WIDE.U32 R2, R5, 0x4, R2 ;  /* 0x0000000405027825 */ /* 0x001fca00078e0002 */
[----:B------:R-:W0:Y:S04]  /*0260*/  LDS R9, [R0] ;  /* 0x0000000000097984 */ /* 0x000e280000000800 */
[----:B0-----:R-:W-:Y:S01]  /*0270*/  REDG.E.ADD.STRONG.GPU desc[UR6][R2.64], R9 ;  /* 0x000000090200798e */ /* 0x001fe2000c12e106 */
[----:B------:R-:W-:Y:S05]  /*0280*/  EXIT ;  /* 0x000000000000794d */ /* 0x000fea0003800000 */
.L_x_35:
        /* <DEDUP_REMOVED lines=15> */
.L_x_47:


//--------------------- .text._Z26Compute_Histogram_512_CudaPjPKttth --------------------------
	.section	.text._Z26Compute_Histogram_512_CudaPjPKttth,"ax",@progbits
	.align	128
        .global         _Z26Compute_Histogram_512_CudaPjPKttth
        .type           _Z26Compute_Histogram_512_CudaPjPKttth,@function
        .size           _Z26Compute_Histogram_512_CudaPjPKttth,(.L_x_48 - _Z26Compute_Histogram_512_CudaPjPKttth)
        .other          _Z26Compute_Histogram_512_CudaPjPKttth,@"STO_CUDA_ENTRY STV_DEFAULT"
_Z26Compute_Histogram_512_CudaPjPKttth:
.text._Z26Compute_Histogram_512_CudaPjPKttth:
        /* <DEDUP_REMOVED lines=16> */
[----:B------:R-:W0:Y:S01]  /*0100*/  LDC.64 R2, c[0x0][0x388] ;  /* 0x0000e200ff027b82 */ /* 0x000e220000000a00 */
[----:B------:R-:W1:Y:S01]  /*0110*/  LDCU.64 UR6, c[0x0][0x358] ;  /* 0x00006b00ff0677ac */ /* 0x000e620008000a00 */
[----:B0-----:R-:W-:-:S05]  /*0120*/  IMAD.WIDE R2, R5, 0x2, R2 ;  /* 0x0000000205027825 */ /* 0x001fca00078e0202 */
[----:B-1----:R-:W2:Y:S02]  /*0130*/  LDG.E.U16 R0, desc[UR6][R2.64] ;  /* 0x0000000602007981 */ /* 0x002ea4000c1e1500 */
[----:B--2---:R-:W-:-:S13]  /*0140*/  ISETP.NE.AND P0, PT, R0, RZ, PT ;  /* 0x000000ff0000720c */ /* 0x004fda0003f05270 */
[----:B------:R-:W-:Y:S05]  /*0150*/  @!P0 EXIT ;  /* 0x000000000000894d */ /* 0x000fea0003800000 */
[----:B------:R-:W0:Y:S01]  /*0160*/  S2UR UR5, SR_CgaCtaId ;  /* 0x00000000000579c3 */ /* 0x000e220000008800 */
[----:B------:R-:W-:Y:S01]  /*0170*/  UMOV UR4, 0x400 ;  /* 0x0000040000047882 */ /* 0x000fe20000000000 */
[----:B------:R-:W-:-:S06]  /*0180*/  IMAD R5, R4, R6, R7 ;  /* 0x0000000604057224 */ /* 0x000fcc00078e0207 */
[----:B------:R-:W1:Y:S01]  /*0190*/  LDC.U8 R4, c[0x0][0x394] ;  /* 0x0000e500ff047b82 */ /* 0x000e620000000000 */
[----:B0-----:R-:W-:-:S06]  /*01a0*/  ULEA UR4, UR5, UR4, 0x18 ;  /* 0x0000000405047291 */ /* 0x001fcc000f8ec0ff */
[----:B------:R-:W-:-:S05]  /*01b0*/  LEA R0, R5, UR4, 0x2 ;  /* 0x0000000405007c11 */ /* 0x000fca000f8e10ff */
[----:B------:R-:W-:Y:S01]  /*01c0*/  STS [R0], RZ ;  /* 0x000000ff00007388 */ /* 0x000fe20000000800 */
[----:B------:R-:W-:Y:S06]  /*01d0*/  BAR.SYNC.DEFER_BLOCKING 0x0 ;  /* 0x0000000000007b1d */ /* 0x000fec0000010000 */
[----:B------:R-:W2:Y:S01]  /*01e0*/  LDG.E.U16 R2, desc[UR6][R2.64] ;  /* 0x0000000602027981 */ /* 0x000ea2000c1e1500 */
[----:B-1----:R-:W-:-:S05]  /*01f0*/  VIMNMX.U16x2 R4, PT, PT, R4, 0x80008, !PT ;  /* 0x0008000804047848 */ /* 0x002fca0007fe0200 */
        /* <DEDUP_REMOVED lines=12> */
.L_x_36:
        /* <DEDUP_REMOVED lines=12> */
.L_x_48:


//--------------------- .nv.shared.reserved.0     --------------------------
	.section	.nv.shared.reserved.0,"aw",@nobits
	.weak		__nv_reservedSMEM_offset_0_alias
	.size		__nv_reservedSMEM_offset_0_alias, 0, 64
	.other		__nv_reservedSMEM_offset_0_alias,@"STO_CUDA_RESERVED_SHARED STV_DEFAULT"
__nv_reservedSMEM_offset_0_alias:
	.zero		0
	.zero		64


//--------------------- .nv.shared._Z26compute_histogram_256_CudaPjPKttth --------------------------
	.section	.nv.shared._Z26compute_histogram_256_CudaPjPKttth,"aw",@nobits
	.sectionflags	@""
	.align	4
.nv.shared._Z26compute_histogram_256_CudaPjPKttth:
	.zero		2048


//--------------------- .nv.shared._Z26Compute_Histogram_512_CudaPjPKttth --------------------------
	.section	.nv.shared._Z26Compute_Histogram_512_CudaPjPKttth,"aw",@nobits
	.sectionflags	@""
	.align	4
.nv.shared._Z26Compute_Histogram_512_CudaPjPKttth:
	.zero		3072


//--------------------- .nv.constant0._Z23CopyRoiToFullImage_CudaPtS_tttttt --------------------------
	.section	.nv.constant0._Z23CopyRoiToFullImage_CudaPtS_tttttt,"a",@progbits
	.sectionflags	@""
	.align	4
.nv.constant0._Z23CopyRoiToFullImage_CudaPtS_tttttt:
	.zero		924


//--------------------- .nv.constant0._Z14FlatField_CudaPtS_S_tt --------------------------
	.section	.nv.constant0._Z14FlatField_CudaPtS_S_tt,"a",@progbits
	.sectionflags	@""
	.align	4
.nv.constant0._Z14FlatField_CudaPtS_S_tt:
	.zero		924


//--------------------- .nv.constant0._Z21CalcApertureSums_CudaPjPtS0_tt --------------------------
	.section	.nv.constant0._Z21CalcApertureSums_CudaPjPtS0_tt,"a",@progbits
	.sectionflags	@""
	.align	4
.nv.constant0._Z21CalcApertureSums_CudaPjPtS0_tt:
	.zero		924


//--------------------- .nv.constant0._Z24BuildHistogramImage_CudaPhPjtttj --------------------------
	.section	.nv.constant0._Z24BuildHistogramImage_CudaPhPjtttj,"a",@progbits
	.sectionflags	@""
	.align	4
.nv.constant0._Z24BuildHistogramImage_CudaPhPjtttj:
	.zero		924


//--------------------- .nv.constant0._Z30CopyCudaArrayToD3D9Memory_CudaPhS_ttt --------------------------
	.section	.nv.constant0._Z30CopyCudaArrayToD3D9Memory_CudaPhS_ttt,"a",@progbits
	.sectionflags	@""
	.align	4
.nv.constant0._Z30CopyCudaArrayToD3D9Memory_CudaPhS_ttt:
	.zero		918


//--------------------- .nv.constant0._Z28ConvertGrayscaleToColor_CudaPhPtS_S_S_ttttt --------------------------
	.section	.nv.constant0._Z28ConvertGrayscaleToColor_CudaPhPtS_S_S_ttttt,"a",@progbits
	.sectionflags	@""
	.align	4
.nv.constant0._Z28ConvertGrayscaleToColor_CudaPhPtS_S_S_ttttt:
	.zero		946


//--------------------- .nv.constant0._Z14MaskImage_CudaPtS_ttPf --------------------------
	.section	.nv.constant0._Z14MaskImage_CudaPtS_ttPf,"a",@progbits
	.sectionflags	@""
	.align	4
.nv.constant0._Z14MaskImage_CudaPtS_ttPf:
	.zero		928


//--------------------- .nv.constant0._Z26compute_histogram_256_CudaPjPKttth --------------------------
	.section	.nv.constant0._Z26compute_histogram_256_CudaPjPKttth,"a",@progbits
	.sectionflags	@""
	.align	4
.nv.constant0._Z26compute_histogram_256_CudaPjPKttth:
	.zero		917


//--------------------- .nv.constant0._Z26Compute_Histogram_512_CudaPjPKttth --------------------------
	.section	.nv.constant0._Z26Compute_Histogram_512_CudaPjPKttth,"a",@progbits
	.sectionflags	@""
	.align	4
.nv.constant0._Z26Compute_Histogram_512_CudaPjPKttth:
	.zero		917


//--------------------- SYMBOLS --------------------------

	.type		.nv.reservedSmem.offset0,@object
	.size		.nv.reservedSmem.offset0,0x4
	.type		.nv.reservedSmem.cap,@object
	.size		.nv.reservedSmem.cap,0x4
